	.target	sm_90a

	.elftype	@"ET_EXEC"


//--------------------- .note.nv.tkinfo           --------------------------
	.section	.note.nv.tkinfo,"",@"SHT_NOTE"
	.sectionflags	@"SHF_NOTE_NV_TKINFO"
	.tkinfo
        /*0018*/ 	.word	0x00000002
        /*0030*/ 	.string	""
        /*0030*/ 	.string	"ptxas"
        /*0030*/ 	.string	"Cuda compilation tools, release 13.0, V13.0.88"
        /*0030*/ 	.string	"Build cuda_13.0.r13.0/compiler.36424714_0"
        /*0030*/ 	.string	"-arch sm_90a -m 64 "



//--------------------- .note.nv.cuinfo           --------------------------
	.section	.note.nv.cuinfo,"",@"SHT_NOTE"
	.sectionflags	@"SHF_NOTE_NV_CUINFO"
        /*0018*/ 	.short	0x0002
        /*001a*/ 	.short	0x005a
        /*001c*/ 	.short	0x0082
	.zero		2


//--------------------- .nv.info                  --------------------------
	.section	.nv.info,"",@"SHT_CUDA_INFO"
	.align	4


	//----- nvinfo : EIATTR_REGCOUNT
	.align		4
        /*0000*/ 	.byte	0x04, 0x2f
        /*0002*/ 	.short	(.L_18 - .L_17)
	.align		4
.L_17:
        /*0004*/ 	.word	index@(_ZN7cutlass13device_kernelINS_4gemm6kernel13GemmUniversalIN4cute5tupleIJiiiiEEENS1_10collective13CollectiveMmaINS1_34MainloopSm90TmaGmmaWarpSpecializedILi4ENS5_IJNS4_1CILi1EEESB_SB_EEENS1_35KernelTmaWarpSpecializedCooperativeEEENS5_IJNSA_ILi128EEENSA_ILi256EEENSA_ILi64EEEEEENS_10bfloat16_tENS5_IJlSB_lEEESJ_SK_NS4_8TiledMMAINS4_8MMA_AtomIJNS4_4SM904GMMA28MMA_64x256x16_F32BF16BF16_SSILNSO_5MajorE0ELSQ_0ELNSO_7ScaleInE1ELSR_1EEEEEENS4_6LayoutINS5_IJNSA_ILi2EEESB_SB_EEENS5_IJSB_NSA_ILi0EEESX_EEEEENS5_IJNS4_10UnderscoreES10_S10_EEEEENS4_13SM90_TMA_LOADENS4_14ComposedLayoutINS4_7SwizzleILi3ELi4ELi3EEENS4_18smem_ptr_flag_bitsILi16EEENSU_INS5_IJNSA_ILi8EEESH_EEENS5_IJSH_SB_EEEEEEEvNS4_8identityES13_S1D_vS1E_EENS_8epilogue10collective18CollectiveEpilogueINS1G_22Sm90TmaWarpSpecializedILi4ELi2ELi16ELb1ELb0EEEJSI_NS5_IJSF_NSA_ILi32EEEEEESJ_SK_SJ_SK_NS1G_6fusion15FusionCallbacksIS1K_NS1N_23LinCombPerRowBiasEltActINS1G_6thread4ReLuESJ_fSJ_SJ_fLi8ELNS_15FloatRoundStyleE2EEESI_S1M_JEEES13_NS14_INS15_ILi2ELi4ELi3EEES18_NSU_INS5_IJS19_S1L_EEENS5_IJS1L_SB_EEEEEEENS4_17SM75_U32x4_LDSM_NENS4_14SM90_TMA_STOREES1Z_NS4_17SM90_U32x4_STSM_NENS4_9Copy_AtomIJS22_NS_6half_tEEEEvEEEvvEEEEvNT_6ParamsE)
        /*0008*/ 	.word	0x000000a8


	//----- nvinfo : EIATTR_FRAME_SIZE
	.align		4
.L_18:
        /*000c*/ 	.byte	0x04, 0x11
        /*000e*/ 	.short	(.L_20 - .L_19)
	.align		4
.L_19:
        /*0010*/ 	.word	index@(_ZN7cutlass13device_kernelINS_4gemm6kernel13GemmUniversalIN4cute5tupleIJiiiiEEENS1_10collective13CollectiveMmaINS1_34MainloopSm90TmaGmmaWarpSpecializedILi4ENS5_IJNS4_1CILi1EEESB_SB_EEENS1_35KernelTmaWarpSpecializedCooperativeEEENS5_IJNSA_ILi128EEENSA_ILi256EEENSA_ILi64EEEEEENS_10bfloat16_tENS5_IJlSB_lEEESJ_SK_NS4_8TiledMMAINS4_8MMA_AtomIJNS4_4SM904GMMA28MMA_64x256x16_F32BF16BF16_SSILNSO_5MajorE0ELSQ_0ELNSO_7ScaleInE1ELSR_1EEEEEENS4_6LayoutINS5_IJNSA_ILi2EEESB_SB_EEENS5_IJSB_NSA_ILi0EEESX_EEEEENS5_IJNS4_10UnderscoreES10_S10_EEEEENS4_13SM90_TMA_LOADENS4_14ComposedLayoutINS4_7SwizzleILi3ELi4ELi3EEENS4_18smem_ptr_flag_bitsILi16EEENSU_INS5_IJNSA_ILi8EEESH_EEENS5_IJSH_SB_EEEEEEEvNS4_8identityES13_S1D_vS1E_EENS_8epilogue10collective18CollectiveEpilogueINS1G_22Sm90TmaWarpSpecializedILi4ELi2ELi16ELb1ELb0EEEJSI_NS5_IJSF_NSA_ILi32EEEEEESJ_SK_SJ_SK_NS1G_6fusion15FusionCallbacksIS1K_NS1N_23LinCombPerRowBiasEltActINS1G_6thread4ReLuESJ_fSJ_SJ_fLi8ELNS_15FloatRoundStyleE2EEESI_S1M_JEEES13_NS14_INS15_ILi2ELi4ELi3EEES18_NSU_INS5_IJS19_S1L_EEENS5_IJS1L_SB_EEEEEEENS4_17SM75_U32x4_LDSM_NENS4_14SM90_TMA_STOREES1Z_NS4_17SM90_U32x4_STSM_NENS4_9Copy_AtomIJS22_NS_6half_tEEEEvEEEvvEEEEvNT_6ParamsE)
        /*0014*/ 	.word	0x00000000


	//----- nvinfo : EIATTR_MIN_STACK_SIZE
	.align		4
.L_20:
        /*0018*/ 	.byte	0x04, 0x12
        /*001a*/ 	.short	(.L_22 - .L_21)
	.align		4
.L_21:
        /*001c*/ 	.word	index@(_ZN7cutlass13device_kernelINS_4gemm6kernel13GemmUniversalIN4cute5tupleIJiiiiEEENS1_10collective13CollectiveMmaINS1_34MainloopSm90TmaGmmaWarpSpecializedILi4ENS5_IJNS4_1CILi1EEESB_SB_EEENS1_35KernelTmaWarpSpecializedCooperativeEEENS5_IJNSA_ILi128EEENSA_ILi256EEENSA_ILi64EEEEEENS_10bfloat16_tENS5_IJlSB_lEEESJ_SK_NS4_8TiledMMAINS4_8MMA_AtomIJNS4_4SM904GMMA28MMA_64x256x16_F32BF16BF16_SSILNSO_5MajorE0ELSQ_0ELNSO_7ScaleInE1ELSR_1EEEEEENS4_6LayoutINS5_IJNSA_ILi2EEESB_SB_EEENS5_IJSB_NSA_ILi0EEESX_EEEEENS5_IJNS4_10UnderscoreES10_S10_EEEEENS4_13SM90_TMA_LOADENS4_14ComposedLayoutINS4_7SwizzleILi3ELi4ELi3EEENS4_18smem_ptr_flag_bitsILi16EEENSU_INS5_IJNSA_ILi8EEESH_EEENS5_IJSH_SB_EEEEEEEvNS4_8identityES13_S1D_vS1E_EENS_8epilogue10collective18CollectiveEpilogueINS1G_22Sm90TmaWarpSpecializedILi4ELi2ELi16ELb1ELb0EEEJSI_NS5_IJSF_NSA_ILi32EEEEEESJ_SK_SJ_SK_NS1G_6fusion15FusionCallbacksIS1K_NS1N_23LinCombPerRowBiasEltActINS1G_6thread4ReLuESJ_fSJ_SJ_fLi8ELNS_15FloatRoundStyleE2EEESI_S1M_JEEES13_NS14_INS15_ILi2ELi4ELi3EEES18_NSU_INS5_IJS19_S1L_EEENS5_IJS1L_SB_EEEEEEENS4_17SM75_U32x4_LDSM_NENS4_14SM90_TMA_STOREES1Z_NS4_17SM90_U32x4_STSM_NENS4_9Copy_AtomIJS22_NS_6half_tEEEEvEEEvvEEEEvNT_6ParamsE)
        /*0020*/ 	.word	0x00000000
.L_22:


//--------------------- .nv.compat                --------------------------
	.section	.nv.compat,"",@"SHT_CUDA_COMPAT_INFO"
	.align	4
        /*0000*/ 	.byte	0x02, 0x09, 0x01, 0x00, 0x02, 0x02, 0x04, 0x00, 0x02, 0x05, 0x05, 0x00, 0x03, 0x07, 0x01, 0x01
        /*0010*/ 	.byte	0x02, 0x03, 0x01, 0x00, 0x02, 0x06, 0x01, 0x00, 0x04, 0x0b, 0x08, 0x00, 0x00, 0x00, 0x00, 0x00
        /*0020*/ 	.byte	0x00, 0x00, 0x00, 0x00


//--------------------- .nv.info._ZN7cutlass13device_kernelINS_4gemm6kernel13GemmUniversalIN4cute5tupleIJiiiiEEENS1_10collective13CollectiveMmaINS1_34MainloopSm90TmaGmmaWarpSpecializedILi4ENS5_IJNS4_1CILi1EEESB_SB_EEENS1_35KernelTmaWarpSpecializedCooperativeEEENS5_IJNSA_ILi128EEENSA_ILi256EEENSA_ILi64EEEEEENS_10bfloat16_tENS5_IJlSB_lEEESJ_SK_NS4_8TiledMMAINS4_8MMA_AtomIJNS4_4SM904GMMA28MMA_64x256x16_F32BF16BF16_SSILNSO_5MajorE0ELSQ_0ELNSO_7ScaleInE1ELSR_1EEEEEENS4_6LayoutINS5_IJNSA_ILi2EEESB_SB_EEENS5_IJSB_NSA_ILi0EEESX_EEEEENS5_IJNS4_10UnderscoreES10_S10_EEEEENS4_13SM90_TMA_LOADENS4_14ComposedLayoutINS4_7SwizzleILi3ELi4ELi3EEENS4_18smem_ptr_flag_bitsILi16EEENSU_INS5_IJNSA_ILi8EEESH_EEENS5_IJSH_SB_EEEEEEEvNS4_8identityES13_S1D_vS1E_EENS_8epilogue10collective18CollectiveEpilogueINS1G_22Sm90TmaWarpSpecializedILi4ELi2ELi16ELb1ELb0EEEJSI_NS5_IJSF_NSA_ILi32EEEEEESJ_SK_SJ_SK_NS1G_6fusion15FusionCallbacksIS1K_NS1N_23LinCombPerRowBiasEltActINS1G_6thread4ReLuESJ_fSJ_SJ_fLi8ELNS_15FloatRoundStyleE2EEESI_S1M_JEEES13_NS14_INS15_ILi2ELi4ELi3EEES18_NSU_INS5_IJS19_S1L_EEENS5_IJS1L_SB_EEEEEEENS4_17SM75_U32x4_LDSM_NENS4_14SM90_TMA_STOREES1Z_NS4_17SM90_U32x4_STSM_NENS4_9Copy_AtomIJS22_NS_6half_tEEEEvEEEvvEEEEvNT_6ParamsE --------------------------
	.section	.nv.info._ZN7cutlass13device_kernelINS_4gemm6kernel13GemmUniversalIN4cute5tupleIJiiiiEEENS1_10collective13CollectiveMmaINS1_34MainloopSm90TmaGmmaWarpSpecializedILi4ENS5_IJNS4_1CILi1EEESB_SB_EEENS1_35KernelTmaWarpSpecializedCooperativeEEENS5_IJNSA_ILi128EEENSA_ILi256EEENSA_ILi64EEEEEENS_10bfloat16_tENS5_IJlSB_lEEESJ_SK_NS4_8TiledMMAINS4_8MMA_AtomIJNS4_4SM904GMMA28MMA_64x256x16_F32BF16BF16_SSILNSO_5MajorE0ELSQ_0ELNSO_7ScaleInE1ELSR_1EEEEEENS4_6LayoutINS5_IJNSA_ILi2EEESB_SB_EEENS5_IJSB_NSA_ILi0EEESX_EEEEENS5_IJNS4_10UnderscoreES10_S10_EEEEENS4_13SM90_TMA_LOADENS4_14ComposedLayoutINS4_7SwizzleILi3ELi4ELi3EEENS4_18smem_ptr_flag_bitsILi16EEENSU_INS5_IJNSA_ILi8EEESH_EEENS5_IJSH_SB_EEEEEEEvNS4_8identityES13_S1D_vS1E_EENS_8epilogue10collective18CollectiveEpilogueINS1G_22Sm90TmaWarpSpecializedILi4ELi2ELi16ELb1ELb0EEEJSI_NS5_IJSF_NSA_ILi32EEEEEESJ_SK_SJ_SK_NS1G_6fusion15FusionCallbacksIS1K_NS1N_23LinCombPerRowBiasEltActINS1G_6thread4ReLuESJ_fSJ_SJ_fLi8ELNS_15FloatRoundStyleE2EEESI_S1M_JEEES13_NS14_INS15_ILi2ELi4ELi3EEES18_NSU_INS5_IJS19_S1L_EEENS5_IJS1L_SB_EEEEEEENS4_17SM75_U32x4_LDSM_NENS4_14SM90_TMA_STOREES1Z_NS4_17SM90_U32x4_STSM_NENS4_9Copy_AtomIJS22_NS_6half_tEEEEvEEEvvEEEEvNT_6ParamsE,"",@"SHT_CUDA_INFO"
	.sectionflags	@""
	.align	4


	//----- nvinfo : EIATTR_CUDA_API_VERSION
	.align		4
        /*0000*/ 	.byte	0x04, 0x37
        /*0002*/ 	.short	(.L_24 - .L_23)
.L_23:
        /*0004*/ 	.word	0x00000082


	//----- nvinfo : EIATTR_KPARAM_INFO
	.align		4
.L_24:
        /*0008*/ 	.byte	0x04, 0x17
        /*000a*/ 	.short	(.L_26 - .L_25)
.L_25:
        /*000c*/ 	.word	0x00000000
        /*0010*/ 	.short	0x0000
        /*0012*/ 	.short	0x0070
        /*0014*/ 	.byte	0x00, 0xf0, 0x01, 0x1c


	//----- nvinfo : EIATTR_SPARSE_MMA_MASK
	.align		4
.L_26:
        /*0018*/ 	.byte	0x03, 0x50
        /*001a*/ 	.short	0x0000


	//----- nvinfo : EIATTR_MAXREG_COUNT
	.align		4
        /*001c*/ 	.byte	0x03, 0x1b
        /*001e*/ 	.short	0x00a8


	//----- nvinfo : EIATTR_NUM_BARRIERS
	.align		4
        /*0020*/ 	.byte	0x02, 0x4c
        /*0022*/ 	.byte	0x02
	.zero		1


	//----- nvinfo : EIATTR_EXTERNS
	.align		4
        /*0024*/ 	.byte	0x04, 0x0f
        /*0026*/ 	.short	(.L_28 - .L_27)


	//   ....[0]....
	.align		4
.L_27:
        /*0028*/ 	.word	index@(__assertfail)


	//----- nvinfo : EIATTR_MERCURY_ISA_VERSION
	.align		4
.L_28:
        /*002c*/ 	.byte	0x03, 0x5f
        /*002e*/ 	.short	0x0101


	//----- nvinfo : EIATTR_INT_WARP_WIDE_INSTR_OFFSETS
	.align		4
        /*0030*/ 	.byte	0x04, 0x31
        /*0032*/ 	.short	(.L_30 - .L_29)


	//   ....[0]....
.L_29:
        /*0034*/ 	.word	0x000008c0


	//   ....[1]....
        /*0038*/ 	.word	0x000008d0


	//   ....[2]....
        /*003c*/ 	.word	0x00000960


	//----- nvinfo : EIATTR_COOP_GROUP_MASK_REGIDS
	.align		4
.L_30:
        /*0040*/ 	.byte	0x04, 0x29
        /*0042*/ 	.short	(.L_32 - .L_31)


	//   ....[0]....
.L_31:
        /*0044*/ 	.word	0xffffffff


	//   ....[1]....
        /*0048*/ 	.word	0xffffffff


	//   ....[2]....
        /*004c*/ 	.word	0xffffffff


	//   ....[3]....
        /*0050*/ 	.word	0xffffffff


	//   ....[4]....
        /*0054*/ 	.word	0xffffffff


	//   ....[5]....
        /*0058*/ 	.word	0xffffffff


	//----- nvinfo : EIATTR_COOP_GROUP_INSTR_OFFSETS
	.align		4
.L_32:
        /*005c*/ 	.byte	0x04, 0x28
        /*005e*/ 	.short	(.L_34 - .L_33)


	//   ....[0]....
.L_33:
        /*0060*/ 	.word	0x00000070


	//   ....[1]....
        /*0064*/ 	.word	0x00000080


	//   ....[2]....
        /*0068*/ 	.word	0x00000440


	//   ....[3]....
        /*006c*/ 	.word	0x000005d0


	//   ....[4]....
        /*0070*/ 	.word	0x00000780


	//   ....[5]....
        /*0074*/ 	.word	0x000014e0


	//----- nvinfo : EIATTR_REG_RECONFIG
	.align		4
.L_34:
        /*0078*/ 	.byte	0x01, 0x54
	.zero		2


	//----- nvinfo : EIATTR_SYSCALL_OFFSETS
	.align		4
        /*007c*/ 	.byte	0x04, 0x46
        /*007e*/ 	.short	(.L_36 - .L_35)


	//   ....[0]....
.L_35:
        /*0080*/ 	.word	0x000016b0


	//   ....[1]....
        /*0084*/ 	.word	0x00002120


	//   ....[2]....
        /*0088*/ 	.word	0x00002210


	//----- nvinfo : EIATTR_MBARRIER_INSTR_OFFSETS
	.align		4
.L_36:
        /*008c*/ 	.byte	0x04, 0x39
        /*008e*/ 	.short	(.L_38 - .L_37)


	//   ....[0]....
.L_37:
        /*0090*/ 	.word	0x00000540
        /*0094*/ 	.word	0x000000ff
        /*0098*/ 	.word	0x00000000
        /*009c*/ 	.short	0x0100
        /*009e*/ 	.byte	0x08
	.zero		1


	//   ....[1]....
        /*00a0*/ 	.word	0x00000550
        /*00a4*/ 	.word	0x000000ff
        /*00a8*/ 	.word	0x00000020
        /*00ac*/ 	.short	0x0100
        /*00ae*/ 	.byte	0x08
	.zero		1


	//   ....[2]....
        /*00b0*/ 	.word	0x00000560
        /*00b4*/ 	.word	0x000000ff
        /*00b8*/ 	.word	0x00000008
        /*00bc*/ 	.short	0x0100
        /*00be*/ 	.byte	0x08
	.zero		1


	//   ....[3]....
        /*00c0*/ 	.word	0x00000570
        /*00c4*/ 	.word	0x000000ff
        /*00c8*/ 	.word	0x00000028
        /*00cc*/ 	.short	0x0100
        /*00ce*/ 	.byte	0x08
	.zero		1


	//   ....[4]....
        /*00d0*/ 	.word	0x00000580
        /*00d4*/ 	.word	0x000000ff
        /*00d8*/ 	.word	0x00000010
        /*00dc*/ 	.short	0x0100
        /*00de*/ 	.byte	0x08
	.zero		1


	//   ....[5]....
        /*00e0*/ 	.word	0x00000590
        /*00e4*/ 	.word	0x000000ff
        /*00e8*/ 	.word	0x00000030
        /*00ec*/ 	.short	0x0100
        /*00ee*/ 	.byte	0x08
	.zero		1


	//   ....[6]....
        /*00f0*/ 	.word	0x000005a0
        /*00f4*/ 	.word	0x000000ff
        /*00f8*/ 	.word	0x00000018
        /*00fc*/ 	.short	0x0100
        /*00fe*/ 	.byte	0x08
	.zero		1


	//   ....[7]....
        /*0100*/ 	.word	0x000005b0
        /*0104*/ 	.word	0x000000ff
        /*0108*/ 	.word	0x00000038
        /*010c*/ 	.short	0x0100
        /*010e*/ 	.byte	0x08
	.zero		1


	//   ....[8]....
        /*0110*/ 	.word	0x000006f0
        /*0114*/ 	.word	0x000000ff
        /*0118*/ 	.word	0x00000040
        /*011c*/ 	.short	0x0100
        /*011e*/ 	.byte	0x08
	.zero		1


	//   ....[9]....
        /*0120*/ 	.word	0x00000700
        /*0124*/ 	.word	0x000000ff
        /*0128*/ 	.word	0x00000060
        /*012c*/ 	.short	0x0100
        /*012e*/ 	.byte	0x08
	.zero		1


	//   ....[10]....
        /*0130*/ 	.word	0x00000710
        /*0134*/ 	.word	0x000000ff
        /*0138*/ 	.word	0x00000048
        /*013c*/ 	.short	0x0100
        /*013e*/ 	.byte	0x08
	.zero		1


	//   ....[11]....
        /*0140*/ 	.word	0x00000720
        /*0144*/ 	.word	0x000000ff
        /*0148*/ 	.word	0x00000068
        /*014c*/ 	.short	0x0100
        /*014e*/ 	.byte	0x08
	.zero		1


	//   ....[12]....
        /*0150*/ 	.word	0x00000730
        /*0154*/ 	.word	0x000000ff
        /*0158*/ 	.word	0x00000050
        /*015c*/ 	.short	0x0100
        /*015e*/ 	.byte	0x08
	.zero		1


	//   ....[13]....
        /*0160*/ 	.word	0x00000740
        /*0164*/ 	.word	0x000000ff
        /*0168*/ 	.word	0x00000070
        /*016c*/ 	.short	0x0100
        /*016e*/ 	.byte	0x08
	.zero		1


	//   ....[14]....
        /*0170*/ 	.word	0x00000750
        /*0174*/ 	.word	0x000000ff
        /*0178*/ 	.word	0x00000058
        /*017c*/ 	.short	0x0100
        /*017e*/ 	.byte	0x08
	.zero		1


	//   ....[15]....
        /*0180*/ 	.word	0x00000760
        /*0184*/ 	.word	0x000000ff
        /*0188*/ 	.word	0x00000078
        /*018c*/ 	.short	0x0100
        /*018e*/ 	.byte	0x08
	.zero		1


	//   ....[16]....
        /*0190*/ 	.word	0x000009f0
        /*0194*/ 	.word	0x000000ff
        /*0198*/ 	.word	0x00000080
        /*019c*/ 	.short	0x0100
        /*019e*/ 	.byte	0x08
	.zero		1


	//   ....[17]....
        /*01a0*/ 	.word	0x00000a50
        /*01a4*/ 	.word	0x000000ff
        /*01a8*/ 	.word	0x00000088
        /*01ac*/ 	.short	0x0100
        /*01ae*/ 	.byte	0x08
	.zero		1


	//   ....[18]....
        /*01b0*/ 	.word	0x00001730
        /*01b4*/ 	.word	0x00000003
        /*01b8*/ 	.word	0x00000000
        /*01bc*/ 	.short	0x010a
        /*01be*/ 	.byte	0x3f
	.zero		1


	//   ....[19]....
        /*01c0*/ 	.word	0x00001770
        /*01c4*/ 	.word	0x00000003
        /*01c8*/ 	.word	0x00000000
        /*01cc*/ 	.short	0x010a
        /*01ce*/ 	.byte	0x3f
	.zero		1


	//   ....[20]....
        /*01d0*/ 	.word	0x00001b00
        /*01d4*/ 	.word	0x000000ff
        /*01d8*/ 	.word	0x00000000
        /*01dc*/ 	.short	0x010a
        /*01de*/ 	.byte	0x04
	.zero		1


	//   ....[21]....
        /*01e0*/ 	.word	0x00001b40
        /*01e4*/ 	.word	0x000000ff
        /*01e8*/ 	.word	0x00000000
        /*01ec*/ 	.short	0x010a
        /*01ee*/ 	.byte	0x04
	.zero		1


	//   ....[22]....
        /*01f0*/ 	.word	0x00001dd0
        /*01f4*/ 	.word	0x000000ff
        /*01f8*/ 	.word	0x00000000
        /*01fc*/ 	.short	0x0101
        /*01fe*/ 	.byte	0x04
	.zero		1


	//   ....[23]....
        /*0200*/ 	.word	0x00001f80
        /*0204*/ 	.word	0x000000ff
        /*0208*/ 	.word	0x00000000
        /*020c*/ 	.short	0x0101
        /*020e*/ 	.byte	0x04
	.zero		1


	//   ....[24]....
        /*0210*/ 	.word	0x00002ae0
        /*0214*/ 	.word	0x000000ff
        /*0218*/ 	.word	0x00000040
        /*021c*/ 	.short	0x010a
        /*021e*/ 	.byte	0x34
	.zero		1


	//   ....[25]....
        /*0220*/ 	.word	0x000033e0
        /*0224*/ 	.word	0x000000ff
        /*0228*/ 	.word	0x00000000
        /*022c*/ 	.short	0x0101
        /*022e*/ 	.byte	0x04
	.zero		1


	//   ....[26]....
        /*0230*/ 	.word	0x000034b0
        /*0234*/ 	.word	0x00000004
        /*0238*/ 	.word	0x00000040
        /*023c*/ 	.short	0x010a
        /*023e*/ 	.byte	0x3f
	.zero		1


	//   ....[27]....
        /*0240*/ 	.word	0x00003bf0
        /*0244*/ 	.word	0x000000ff
        /*0248*/ 	.word	0x00000000
        /*024c*/ 	.short	0x0101
        /*024e*/ 	.byte	0x04
	.zero		1


	//   ....[28]....
        /*0250*/ 	.word	0x00003ce0
        /*0254*/ 	.word	0x00000004
        /*0258*/ 	.word	0x00000040
        /*025c*/ 	.short	0x010a
        /*025e*/ 	.byte	0x3f
	.zero		1


	//   ....[29]....
        /*0260*/ 	.word	0x00004440
        /*0264*/ 	.word	0x000000ff
        /*0268*/ 	.word	0x00000000
        /*026c*/ 	.short	0x0101
        /*026e*/ 	.byte	0x04
	.zero		1


	//   ....[30]....
        /*0270*/ 	.word	0x00004520
        /*0274*/ 	.word	0x00000005
        /*0278*/ 	.word	0x00000040
        /*027c*/ 	.short	0x010a
        /*027e*/ 	.byte	0x3f
	.zero		1


	//   ....[31]....
        /*0280*/ 	.word	0x00004c90
        /*0284*/ 	.word	0x000000ff
        /*0288*/ 	.word	0x00000000
        /*028c*/ 	.short	0x0101
        /*028e*/ 	.byte	0x04
	.zero		1


	//   ....[32]....
        /*0290*/ 	.word	0x00004d70
        /*0294*/ 	.word	0x00000004
        /*0298*/ 	.word	0x00000040
        /*029c*/ 	.short	0x010a
        /*029e*/ 	.byte	0x3f
	.zero		1


	//   ....[33]....
        /*02a0*/ 	.word	0x000054c0
        /*02a4*/ 	.word	0x000000ff
        /*02a8*/ 	.word	0x00000000
        /*02ac*/ 	.short	0x0101
        /*02ae*/ 	.byte	0x04
	.zero		1


	//   ....[34]....
        /*02b0*/ 	.word	0x000055a0
        /*02b4*/ 	.word	0x00000004
        /*02b8*/ 	.word	0x00000040
        /*02bc*/ 	.short	0x010a
        /*02be*/ 	.byte	0x3f
	.zero		1


	//   ....[35]....
        /*02c0*/ 	.word	0x00005cf0
        /*02c4*/ 	.word	0x000000ff
        /*02c8*/ 	.word	0x00000000
        /*02cc*/ 	.short	0x0101
        /*02ce*/ 	.byte	0x04
	.zero		1


	//   ....[36]....
        /*02d0*/ 	.word	0x00005dd0
        /*02d4*/ 	.word	0x00000004
        /*02d8*/ 	.word	0x00000040
        /*02dc*/ 	.short	0x010a
        /*02de*/ 	.byte	0x3f
	.zero		1


	//   ....[37]....
        /*02e0*/ 	.word	0x00006520
        /*02e4*/ 	.word	0x000000ff
        /*02e8*/ 	.word	0x00000000
        /*02ec*/ 	.short	0x0101
        /*02ee*/ 	.byte	0x04
	.zero		1


	//   ....[38]....
        /*02f0*/ 	.word	0x000065f0
        /*02f4*/ 	.word	0x00000005
        /*02f8*/ 	.word	0x00000040
        /*02fc*/ 	.short	0x010a
        /*02fe*/ 	.byte	0x3f
	.zero		1


	//   ....[39]....
        /*0300*/ 	.word	0x00006d00
        /*0304*/ 	.word	0x000000ff
        /*0308*/ 	.word	0x00000000
        /*030c*/ 	.short	0x0101
        /*030e*/ 	.byte	0x04
	.zero		1


	//   ....[40]....
        /*0310*/ 	.word	0x000076e0
        /*0314*/ 	.word	0x000000ff
        /*0318*/ 	.word	0x00000000
        /*031c*/ 	.short	0x0101
        /*031e*/ 	.byte	0x04
	.zero		1


	//   ....[41]....
        /*0320*/ 	.word	0x00007dc0
        /*0324*/ 	.word	0x000000ff
        /*0328*/ 	.word	0x00000088
        /*032c*/ 	.short	0x010a
        /*032e*/ 	.byte	0x04
	.zero		1


	//   ....[42]....
        /*0330*/ 	.word	0x000081c0
        /*0334*/ 	.word	0x000000ff
        /*0338*/ 	.word	0x00000060
        /*033c*/ 	.short	0x010a
        /*033e*/ 	.byte	0x0d
	.zero		1


	//   ....[43]....
        /*0340*/ 	.word	0x000082b0
        /*0344*/ 	.word	0x000000ff
        /*0348*/ 	.word	0x00000040
        /*034c*/ 	.short	0x010b
        /*034e*/ 	.byte	0x0d
	.zero		1


	//   ....[44]....
        /*0350*/ 	.word	0x00008310
        /*0354*/ 	.word	0x000000ff
        /*0358*/ 	.word	0x00000000
        /*035c*/ 	.short	0x0101
        /*035e*/ 	.byte	0x10
	.zero		1


	//   ....[45]....
        /*0360*/ 	.word	0x00008340
        /*0364*/ 	.word	0x000000ff
        /*0368*/ 	.word	0x00000068
        /*036c*/ 	.short	0x010a
        /*036e*/ 	.byte	0x0d
	.zero		1


	//   ....[46]....
        /*0370*/ 	.word	0x00008450
        /*0374*/ 	.word	0x000000ff
        /*0378*/ 	.word	0x00000048
        /*037c*/ 	.short	0x010b
        /*037e*/ 	.byte	0x0d
	.zero		1


	//   ....[47]....
        /*0380*/ 	.word	0x000084b0
        /*0384*/ 	.word	0x000000ff
        /*0388*/ 	.word	0x00000000
        /*038c*/ 	.short	0x0101
        /*038e*/ 	.byte	0x12
	.zero		1


	//   ....[48]....
        /*0390*/ 	.word	0x000084e0
        /*0394*/ 	.word	0x000000ff
        /*0398*/ 	.word	0x00000070
        /*039c*/ 	.short	0x010a
        /*039e*/ 	.byte	0x0d
	.zero		1


	//   ....[49]....
        /*03a0*/ 	.word	0x000085f0
        /*03a4*/ 	.word	0x000000ff
        /*03a8*/ 	.word	0x00000050
        /*03ac*/ 	.short	0x010b
        /*03ae*/ 	.byte	0x0d
	.zero		1


	//   ....[50]....
        /*03b0*/ 	.word	0x00008650
        /*03b4*/ 	.word	0x000000ff
        /*03b8*/ 	.word	0x00000000
        /*03bc*/ 	.short	0x0101
        /*03be*/ 	.byte	0x15
	.zero		1


	//   ....[51]....
        /*03c0*/ 	.word	0x00008680
        /*03c4*/ 	.word	0x000000ff
        /*03c8*/ 	.word	0x00000078
        /*03cc*/ 	.short	0x010a
        /*03ce*/ 	.byte	0x0d
	.zero		1


	//   ....[52]....
        /*03d0*/ 	.word	0x00008790
        /*03d4*/ 	.word	0x000000ff
        /*03d8*/ 	.word	0x00000058
        /*03dc*/ 	.short	0x010b
        /*03de*/ 	.byte	0x0d
	.zero		1


	//   ....[53]....
        /*03e0*/ 	.word	0x000087f0
        /*03e4*/ 	.word	0x000000ff
        /*03e8*/ 	.word	0x00000000
        /*03ec*/ 	.short	0x0101
        /*03ee*/ 	.byte	0x1d
	.zero		1


	//   ....[54]....
        /*03f0*/ 	.word	0x00008830
        /*03f4*/ 	.word	0x000000ff
        /*03f8*/ 	.word	0x00000060
        /*03fc*/ 	.short	0x010a
        /*03fe*/ 	.byte	0x0d
	.zero		1


	//   ....[55]....
        /*0400*/ 	.word	0x00008930
        /*0404*/ 	.word	0x000000ff
        /*0408*/ 	.word	0x00000040
        /*040c*/ 	.short	0x010b
        /*040e*/ 	.byte	0x0d
	.zero		1


	//   ....[56]....
        /*0410*/ 	.word	0x00008970
        /*0414*/ 	.word	0x000000ff
        /*0418*/ 	.word	0x00000000
        /*041c*/ 	.short	0x0101
        /*041e*/ 	.byte	0x10
	.zero		1


	//   ....[57]....
        /*0420*/ 	.word	0x000089a0
        /*0424*/ 	.word	0x000000ff
        /*0428*/ 	.word	0x00000068
        /*042c*/ 	.short	0x010a
        /*042e*/ 	.byte	0x0d
	.zero		1


	//   ....[58]....
        /*0430*/ 	.word	0x00008aa0
        /*0434*/ 	.word	0x000000ff
        /*0438*/ 	.word	0x00000048
        /*043c*/ 	.short	0x010b
        /*043e*/ 	.byte	0x0d
	.zero		1


	//   ....[59]....
        /*0440*/ 	.word	0x00008ae0
        /*0444*/ 	.word	0x000000ff
        /*0448*/ 	.word	0x00000000
        /*044c*/ 	.short	0x0101
        /*044e*/ 	.byte	0x12
	.zero		1


	//   ....[60]....
        /*0450*/ 	.word	0x00008b10
        /*0454*/ 	.word	0x000000ff
        /*0458*/ 	.word	0x00000070
        /*045c*/ 	.short	0x010a
        /*045e*/ 	.byte	0x0d
	.zero		1


	//   ....[61]....
        /*0460*/ 	.word	0x00008c10
        /*0464*/ 	.word	0x000000ff
        /*0468*/ 	.word	0x00000050
        /*046c*/ 	.short	0x010b
        /*046e*/ 	.byte	0x0d
	.zero		1


	//   ....[62]....
        /*0470*/ 	.word	0x00008c50
        /*0474*/ 	.word	0x000000ff
        /*0478*/ 	.word	0x00000000
        /*047c*/ 	.short	0x0101
        /*047e*/ 	.byte	0x15
	.zero		1


	//   ....[63]....
        /*0480*/ 	.word	0x00008c80
        /*0484*/ 	.word	0x000000ff
        /*0488*/ 	.word	0x00000078
        /*048c*/ 	.short	0x010a
        /*048e*/ 	.byte	0x0d
	.zero		1


	//   ....[64]....
        /*0490*/ 	.word	0x00008d80
        /*0494*/ 	.word	0x000000ff
        /*0498*/ 	.word	0x00000058
        /*049c*/ 	.short	0x010b
        /*049e*/ 	.byte	0x0d
	.zero		1


	//   ....[65]....
        /*04a0*/ 	.word	0x00008dd0
        /*04a4*/ 	.word	0x000000ff
        /*04a8*/ 	.word	0x00000000
        /*04ac*/ 	.short	0x0101
        /*04ae*/ 	.byte	0x1d
	.zero		1


	//   ....[66]....
        /*04b0*/ 	.word	0x00009490
        /*04b4*/ 	.word	0x00000000
        /*04b8*/ 	.word	0x00000060
        /*04bc*/ 	.short	0x010a
        /*04be*/ 	.byte	0x3f
	.zero		1


	//   ....[67]....
        /*04c0*/ 	.word	0x000094d0
        /*04c4*/ 	.word	0x00000000
        /*04c8*/ 	.word	0x00000068
        /*04cc*/ 	.short	0x010a
        /*04ce*/ 	.byte	0x3f
	.zero		1


	//   ....[68]....
        /*04d0*/ 	.word	0x00009510
        /*04d4*/ 	.word	0x00000000
        /*04d8*/ 	.word	0x00000070
        /*04dc*/ 	.short	0x010a
        /*04de*/ 	.byte	0x3f
	.zero		1


	//   ....[69]....
        /*04e0*/ 	.word	0x00009570
        /*04e4*/ 	.word	0x00000000
        /*04e8*/ 	.word	0x00000078
        /*04ec*/ 	.short	0x010a
        /*04ee*/ 	.byte	0x3f
	.zero		1


	//   ....[70]....
        /*04f0*/ 	.word	0x000098a0
        /*04f4*/ 	.word	0x0000000f
        /*04f8*/ 	.word	0x00000020
        /*04fc*/ 	.short	0x010a
        /*04fe*/ 	.byte	0x3f
	.zero		1


	//   ....[71]....
        /*0500*/ 	.word	0x00009c60
        /*0504*/ 	.word	0x00000005
        /*0508*/ 	.word	0x00000088
        /*050c*/ 	.short	0x0101
        /*050e*/ 	.byte	0x3f
	.zero		1


	//   ....[72]....
        /*0510*/ 	.word	0x0000a370
        /*0514*/ 	.word	0x00000007
        /*0518*/ 	.word	0x00000000
        /*051c*/ 	.short	0x010a
        /*051e*/ 	.byte	0x3f
	.zero		1


	//   ....[73]....
        /*0520*/ 	.word	0x0000a3f0
        /*0524*/ 	.word	0x00000006
        /*0528*/ 	.word	0x00000000
        /*052c*/ 	.short	0x010a
        /*052e*/ 	.byte	0x3f
	.zero		1


	//   ....[74]....
        /*0530*/ 	.word	0x0000a480
        /*0534*/ 	.word	0x00000007
        /*0538*/ 	.word	0x00000000
        /*053c*/ 	.short	0x010a
        /*053e*/ 	.byte	0x3f
	.zero		1


	//   ....[75]....
        /*0540*/ 	.word	0x0000a510
        /*0544*/ 	.word	0x00000005
        /*0548*/ 	.word	0x00000000
        /*054c*/ 	.short	0x010a
        /*054e*/ 	.byte	0x3f
	.zero		1


	//   ....[76]....
        /*0550*/ 	.word	0x0000a570
        /*0554*/ 	.word	0x00000003
        /*0558*/ 	.word	0x00000000
        /*055c*/ 	.short	0x010a
        /*055e*/ 	.byte	0x3f
	.zero		1


	//   ....[77]....
        /*0560*/ 	.word	0x0000a5d0
        /*0564*/ 	.word	0x00000004
        /*0568*/ 	.word	0x00000000
        /*056c*/ 	.short	0x010a
        /*056e*/ 	.byte	0x3f
	.zero		1


	//   ....[78]....
        /*0570*/ 	.word	0x0000a630
        /*0574*/ 	.word	0x00000005
        /*0578*/ 	.word	0x00000040
        /*057c*/ 	.short	0x010a
        /*057e*/ 	.byte	0x3f
	.zero		1


	//   ....[79]....
        /*0580*/ 	.word	0x0000a680
        /*0584*/ 	.word	0x00000004
        /*0588*/ 	.word	0x00000040
        /*058c*/ 	.short	0x010a
        /*058e*/ 	.byte	0x3f
	.zero		1


	//   ....[80]....
        /*0590*/ 	.word	0x0000a6d0
        /*0594*/ 	.word	0x00000004
        /*0598*/ 	.word	0x00000040
        /*059c*/ 	.short	0x010a
        /*059e*/ 	.byte	0x3f
	.zero		1


	//   ....[81]....
        /*05a0*/ 	.word	0x0000a720
        /*05a4*/ 	.word	0x00000005
        /*05a8*/ 	.word	0x00000040
        /*05ac*/ 	.short	0x010a
        /*05ae*/ 	.byte	0x3f
	.zero		1


	//   ....[82]....
        /*05b0*/ 	.word	0x0000a770
        /*05b4*/ 	.word	0x00000004
        /*05b8*/ 	.word	0x00000040
        /*05bc*/ 	.short	0x010a
        /*05be*/ 	.byte	0x3f
	.zero		1


	//   ....[83]....
        /*05c0*/ 	.word	0x0000a7c0
        /*05c4*/ 	.word	0x00000004
        /*05c8*/ 	.word	0x00000040
        /*05cc*/ 	.short	0x010a
        /*05ce*/ 	.byte	0x3f
	.zero		1


	//   ....[84]....
        /*05d0*/ 	.word	0x0000a810
        /*05d4*/ 	.word	0x00000004
        /*05d8*/ 	.word	0x00000040
        /*05dc*/ 	.short	0x010a
        /*05de*/ 	.byte	0x3f
	.zero		1


	//   ....[85]....
        /*05e0*/ 	.word	0x0000a860
        /*05e4*/ 	.word	0x00000005
        /*05e8*/ 	.word	0x00000040
        /*05ec*/ 	.short	0x010a
        /*05ee*/ 	.byte	0x3f
	.zero		1


	//   ....[86]....
        /*05f0*/ 	.word	0x0000a8c0
        /*05f4*/ 	.word	0x00000003
        /*05f8*/ 	.word	0x00000088
        /*05fc*/ 	.short	0x010a
        /*05fe*/ 	.byte	0x3f
	.zero		1


	//   ....[87]....
        /*0600*/ 	.word	0x0000a920
        /*0604*/ 	.word	0x00000005
        /*0608*/ 	.word	0x00000060
        /*060c*/ 	.short	0x010a
        /*060e*/ 	.byte	0x3f
	.zero		1


	//   ....[88]....
        /*0610*/ 	.word	0x0000a980
        /*0614*/ 	.word	0x00000005
        /*0618*/ 	.word	0x00000068
        /*061c*/ 	.short	0x010a
        /*061e*/ 	.byte	0x3f
	.zero		1


	//   ....[89]....
        /*0620*/ 	.word	0x0000a9e0
        /*0624*/ 	.word	0x00000005
        /*0628*/ 	.word	0x00000070
        /*062c*/ 	.short	0x010a
        /*062e*/ 	.byte	0x3f
	.zero		1


	//   ....[90]....
        /*0630*/ 	.word	0x0000aa40
        /*0634*/ 	.word	0x00000005
        /*0638*/ 	.word	0x00000078
        /*063c*/ 	.short	0x010a
        /*063e*/ 	.byte	0x3f
	.zero		1


	//   ....[91]....
        /*0640*/ 	.word	0x0000aaa0
        /*0644*/ 	.word	0x00000005
        /*0648*/ 	.word	0x00000060
        /*064c*/ 	.short	0x010a
        /*064e*/ 	.byte	0x3f
	.zero		1


	//   ....[92]....
        /*0650*/ 	.word	0x0000ab00
        /*0654*/ 	.word	0x00000005
        /*0658*/ 	.word	0x00000068
        /*065c*/ 	.short	0x010a
        /*065e*/ 	.byte	0x3f
	.zero		1


	//   ....[93]....
        /*0660*/ 	.word	0x0000ab60
        /*0664*/ 	.word	0x00000005
        /*0668*/ 	.word	0x00000070
        /*066c*/ 	.short	0x010a
        /*066e*/ 	.byte	0x3f
	.zero		1


	//   ....[94]....
        /*0670*/ 	.word	0x0000abc0
        /*0674*/ 	.word	0x00000005
        /*0678*/ 	.word	0x00000078
        /*067c*/ 	.short	0x010a
        /*067e*/ 	.byte	0x3f
	.zero		1


	//   ....[95]....
        /*0680*/ 	.word	0x0000ac10
        /*0684*/ 	.word	0x00000000
        /*0688*/ 	.word	0x00000060
        /*068c*/ 	.short	0x010a
        /*068e*/ 	.byte	0x3f
	.zero		1


	//   ....[96]....
        /*0690*/ 	.word	0x0000ac60
        /*0694*/ 	.word	0x00000000
        /*0698*/ 	.word	0x00000068
        /*069c*/ 	.short	0x010a
        /*069e*/ 	.byte	0x3f
	.zero		1


	//   ....[97]....
        /*06a0*/ 	.word	0x0000acb0
        /*06a4*/ 	.word	0x00000000
        /*06a8*/ 	.word	0x00000070
        /*06ac*/ 	.short	0x010a
        /*06ae*/ 	.byte	0x3f
	.zero		1


	//   ....[98]....
        /*06b0*/ 	.word	0x0000ad80
        /*06b4*/ 	.word	0x0000000f
        /*06b8*/ 	.word	0x00000020
        /*06bc*/ 	.short	0x010a
        /*06be*/ 	.byte	0x3f
	.zero		1


	//   ....[99]....
        /*06c0*/ 	.word	0x0000ae50
        /*06c4*/ 	.word	0x00000007
        /*06c8*/ 	.word	0x00000000
        /*06cc*/ 	.short	0x010a
        /*06ce*/ 	.byte	0x3f
	.zero		1


	//   ....[100]....
        /*06d0*/ 	.word	0x0000aea0
        /*06d4*/ 	.word	0x00000006
        /*06d8*/ 	.word	0x00000000
        /*06dc*/ 	.short	0x010a
        /*06de*/ 	.byte	0x3f
	.zero		1


	//   ....[101]....
        /*06e0*/ 	.word	0x0000aef0
        /*06e4*/ 	.word	0x00000007
        /*06e8*/ 	.word	0x00000000
        /*06ec*/ 	.short	0x010a
        /*06ee*/ 	.byte	0x3f
	.zero		1


	//----- nvinfo : EIATTR_NUM_MBARRIERS
	.align		4
.L_38:
        /*06f0*/ 	.byte	0x03, 0x38
        /*06f2*/ 	.short	0x0012


	//----- nvinfo : EIATTR_EXIT_INSTR_OFFSETS
	.align		4
        /*06f4*/ 	.byte	0x04, 0x1c
        /*06f6*/ 	.short	(.L_40 - .L_39)


	//   ....[0]....
.L_39:
        /*06f8*/ 	.word	0x0000a560


	//----- nvinfo : EIATTR_MAX_THREADS
	.align		4
.L_40:
        /*06fc*/ 	.byte	0x04, 0x05
        /*06fe*/ 	.short	(.L_42 - .L_41)
.L_41:
        /*0700*/ 	.word	0x00000180
        /*0704*/ 	.word	0x00000001
        /*0708*/ 	.word	0x00000001


	//----- nvinfo : EIATTR_CRS_STACK_SIZE
	.align		4
.L_42:
        /*070c*/ 	.byte	0x04, 0x1e
        /*070e*/ 	.short	(.L_44 - .L_43)
.L_43:
        /*0710*/ 	.word	0x00000000


	//----- nvinfo : EIATTR_CBANK_PARAM_SIZE
	.align		4
.L_44:
        /*0714*/ 	.byte	0x03, 0x19
        /*0716*/ 	.short	0x0770


	//----- nvinfo : EIATTR_PARAM_CBANK
	.align		4
        /*0718*/ 	.byte	0x04, 0x0a
        /*071a*/ 	.short	(.L_46 - .L_45)
	.align		4
.L_45:
        /*071c*/ 	.word	index@(.nv.constant0._ZN7cutlass13device_kernelINS_4gemm6kernel13GemmUniversalIN4cute5tupleIJiiiiEEENS1_10collective13CollectiveMmaINS1_34MainloopSm90TmaGmmaWarpSpecializedILi4ENS5_IJNS4_1CILi1EEESB_SB_EEENS1_35KernelTmaWarpSpecializedCooperativeEEENS5_IJNSA_ILi128EEENSA_ILi256EEENSA_ILi64EEEEEENS_10bfloat16_tENS5_IJlSB_lEEESJ_SK_NS4_8TiledMMAINS4_8MMA_AtomIJNS4_4SM904GMMA28MMA_64x256x16_F32BF16BF16_SSILNSO_5MajorE0ELSQ_0ELNSO_7ScaleInE1ELSR_1EEEEEENS4_6LayoutINS5_IJNSA_ILi2EEESB_SB_EEENS5_IJSB_NSA_ILi0EEESX_EEEEENS5_IJNS4_10UnderscoreES10_S10_EEEEENS4_13SM90_TMA_LOADENS4_14ComposedLayoutINS4_7SwizzleILi3ELi4ELi3EEENS4_18smem_ptr_flag_bitsILi16EEENSU_INS5_IJNSA_ILi8EEESH_EEENS5_IJSH_SB_EEEEEEEvNS4_8identityES13_S1D_vS1E_EENS_8epilogue10collective18CollectiveEpilogueINS1G_22Sm90TmaWarpSpecializedILi4ELi2ELi16ELb1ELb0EEEJSI_NS5_IJSF_NSA_ILi32EEEEEESJ_SK_SJ_SK_NS1G_6fusion15FusionCallbacksIS1K_NS1N_23LinCombPerRowBiasEltActINS1G_6thread4ReLuESJ_fSJ_SJ_fLi8ELNS_15FloatRoundStyleE2EEESI_S1M_JEEES13_NS14_INS15_ILi2ELi4ELi3EEES18_NSU_INS5_IJS19_S1L_EEENS5_IJS1L_SB_EEEEEEENS4_17SM75_U32x4_LDSM_NENS4_14SM90_TMA_STOREES1Z_NS4_17SM90_U32x4_STSM_NENS4_9Copy_AtomIJS22_NS_6half_tEEEEvEEEvvEEEEvNT_6ParamsE)
        /*0720*/ 	.short	0x0210
        /*0722*/ 	.short	0x0770


	//----- nvinfo : EIATTR_SW_WAR
	.align		4
.L_46:
        /*0724*/ 	.byte	0x04, 0x36
        /*0726*/ 	.short	(.L_48 - .L_47)
.L_47:
        /*0728*/ 	.word	0x00000008
.L_48:


//--------------------- .nv.callgraph             --------------------------
	.section	.nv.callgraph,"",@"SHT_CUDA_CALLGRAPH"
	.align	4
	.sectionentsize	8
	.align		4
        /*0000*/ 	.word	0x00000000
	.align		4
        /*0004*/ 	.word	0xffffffff
	.align		4
        /*0008*/ 	.word	index@(_ZN7cutlass13device_kernelINS_4gemm6kernel13GemmUniversalIN4cute5tupleIJiiiiEEENS1_10collective13CollectiveMmaINS1_34MainloopSm90TmaGmmaWarpSpecializedILi4ENS5_IJNS4_1CILi1EEESB_SB_EEENS1_35KernelTmaWarpSpecializedCooperativeEEENS5_IJNSA_ILi128EEENSA_ILi256EEENSA_ILi64EEEEEENS_10bfloat16_tENS5_IJlSB_lEEESJ_SK_NS4_8TiledMMAINS4_8MMA_AtomIJNS4_4SM904GMMA28MMA_64x256x16_F32BF16BF16_SSILNSO_5MajorE0ELSQ_0ELNSO_7ScaleInE1ELSR_1EEEEEENS4_6LayoutINS5_IJNSA_ILi2EEESB_SB_EEENS5_IJSB_NSA_ILi0EEESX_EEEEENS5_IJNS4_10UnderscoreES10_S10_EEEEENS4_13SM90_TMA_LOADENS4_14ComposedLayoutINS4_7SwizzleILi3ELi4ELi3EEENS4_18smem_ptr_flag_bitsILi16EEENSU_INS5_IJNSA_ILi8EEESH_EEENS5_IJSH_SB_EEEEEEEvNS4_8identityES13_S1D_vS1E_EENS_8epilogue10collective18CollectiveEpilogueINS1G_22Sm90TmaWarpSpecializedILi4ELi2ELi16ELb1ELb0EEEJSI_NS5_IJSF_NSA_ILi32EEEEEESJ_SK_SJ_SK_NS1G_6fusion15FusionCallbacksIS1K_NS1N_23LinCombPerRowBiasEltActINS1G_6thread4ReLuESJ_fSJ_SJ_fLi8ELNS_15FloatRoundStyleE2EEESI_S1M_JEEES13_NS14_INS15_ILi2ELi4ELi3EEES18_NSU_INS5_IJS19_S1L_EEENS5_IJS1L_SB_EEEEEEENS4_17SM75_U32x4_LDSM_NENS4_14SM90_TMA_STOREES1Z_NS4_17SM90_U32x4_STSM_NENS4_9Copy_AtomIJS22_NS_6half_tEEEEvEEEvvEEEEvNT_6ParamsE)
	.align		4
        /*000c*/ 	.word	index@(__assertfail)
	.align		4
        /*0010*/ 	.word	0x00000000
	.align		4
        /*0014*/ 	.word	0xfffffffe
	.align		4
        /*0018*/ 	.word	0x00000000
	.align		4
        /*001c*/ 	.word	0xfffffffd
	.align		4
        /*0020*/ 	.word	0x00000000
	.align		4
        /*0024*/ 	.word	0xfffffffc


//--------------------- .nv.constant4             --------------------------
	.section	.nv.constant4,"a",@progbits
	.align	8
	.align		8
.nv.constant4:
        /*0000*/ 	.dword	__assertfail
	.align		8
        /*0008*/ 	.dword	__unnamed_1
	.align		8
        /*0010*/ 	.dword	__unnamed_2
	.align		8
        /*0018*/ 	.dword	_ZN39_INTERNAL_35594238_4_k_cu_1e46f6c5_26064cuda3std3__45__cpo5beginE
	.align		8
        /*0020*/ 	.dword	_ZN39_INTERNAL_35594238_4_k_cu_1e46f6c5_26064cuda3std3__45__cpo3endE
	.align		8
        /*0028*/ 	.dword	_ZN39_INTERNAL_35594238_4_k_cu_1e46f6c5_26064cuda3std3__45__cpo6cbeginE
	.align		8
        /*0030*/ 	.dword	_ZN39_INTERNAL_35594238_4_k_cu_1e46f6c5_26064cuda3std3__45__cpo4cendE
	.align		8
        /*0038*/ 	.dword	_ZN39_INTERNAL_35594238_4_k_cu_1e46f6c5_26064cuda3std3__441_GLOBAL__N__35594238_4_k_cu_1e46f6c5_26066ignoreE
	.align		8
        /*0040*/ 	.dword	_ZN39_INTERNAL_35594238_4_k_cu_1e46f6c5_26064cuda3std3__419piecewise_constructE
	.align		8
        /*0048*/ 	.dword	_ZN39_INTERNAL_35594238_4_k_cu_1e46f6c5_26064cuda3std3__48in_placeE
	.align		8
        /*0050*/ 	.dword	_ZN39_INTERNAL_35594238_4_k_cu_1e46f6c5_26064cuda3std6ranges3__45__cpo4swapE
	.align		8
        /*0058*/ 	.dword	_ZN39_INTERNAL_35594238_4_k_cu_1e46f6c5_26064cuda3std6ranges3__45__cpo9iter_moveE
	.align		8
        /*0060*/ 	.dword	_ZN39_INTERNAL_35594238_4_k_cu_1e46f6c5_26064cute7productE
	.align		8
        /*0068*/ 	.dword	_ZN39_INTERNAL_35594238_4_k_cu_1e46f6c5_26064cute1_E
	.align		8
        /*0070*/ 	.dword	$str$22
	.align		8
        /*0078*/ 	.dword	$str$23
	.align		8
        /*0080*/ 	.dword	$str$26
	.align		8
        /*0088*/ 	.dword	$str$27


//--------------------- .text._ZN7cutlass13device_kernelINS_4gemm6kernel13GemmUniversalIN4cute5tupleIJiiiiEEENS1_10collective13CollectiveMmaINS1_34MainloopSm90TmaGmmaWarpSpecializedILi4ENS5_IJNS4_1CILi1EEESB_SB_EEENS1_35KernelTmaWarpSpecializedCooperativeEEENS5_IJNSA_ILi128EEENSA_ILi256EEENSA_ILi64EEEEEENS_10bfloat16_tENS5_IJlSB_lEEESJ_SK_NS4_8TiledMMAINS4_8MMA_AtomIJNS4_4SM904GMMA28MMA_64x256x16_F32BF16BF16_SSILNSO_5MajorE0ELSQ_0ELNSO_7ScaleInE1ELSR_1EEEEEENS4_6LayoutINS5_IJNSA_ILi2EEESB_SB_EEENS5_IJSB_NSA_ILi0EEESX_EEEEENS5_IJNS4_10UnderscoreES10_S10_EEEEENS4_13SM90_TMA_LOADENS4_14ComposedLayoutINS4_7SwizzleILi3ELi4ELi3EEENS4_18smem_ptr_flag_bitsILi16EEENSU_INS5_IJNSA_ILi8EEESH_EEENS5_IJSH_SB_EEEEEEEvNS4_8identityES13_S1D_vS1E_EENS_8epilogue10collective18CollectiveEpilogueINS1G_22Sm90TmaWarpSpecializedILi4ELi2ELi16ELb1ELb0EEEJSI_NS5_IJSF_NSA_ILi32EEEEEESJ_SK_SJ_SK_NS1G_6fusion15FusionCallbacksIS1K_NS1N_23LinCombPerRowBiasEltActINS1G_6thread4ReLuESJ_fSJ_SJ_fLi8ELNS_15FloatRoundStyleE2EEESI_S1M_JEEES13_NS14_INS15_ILi2ELi4ELi3EEES18_NSU_INS5_IJS19_S1L_EEENS5_IJS1L_SB_EEEEEEENS4_17SM75_U32x4_LDSM_NENS4_14SM90_TMA_STOREES1Z_NS4_17SM90_U32x4_STSM_NENS4_9Copy_AtomIJS22_NS_6half_tEEEEvEEEvvEEEEvNT_6ParamsE --------------------------
	.section	.text._ZN7cutlass13device_kernelINS_4gemm6kernel13GemmUniversalIN4cute5tupleIJiiiiEEENS1_10collective13CollectiveMmaINS1_34MainloopSm90TmaGmmaWarpSpecializedILi4ENS5_IJNS4_1CILi1EEESB_SB_EEENS1_35KernelTmaWarpSpecializedCooperativeEEENS5_IJNSA_ILi128EEENSA_ILi256EEENSA_ILi64EEEEEENS_10bfloat16_tENS5_IJlSB_lEEESJ_SK_NS4_8TiledMMAINS4_8MMA_AtomIJNS4_4SM904GMMA28MMA_64x256x16_F32BF16BF16_SSILNSO_5MajorE0ELSQ_0ELNSO_7ScaleInE1ELSR_1EEEEEENS4_6LayoutINS5_IJNSA_ILi2EEESB_SB_EEENS5_IJSB_NSA_ILi0EEESX_EEEEENS5_IJNS4_10UnderscoreES10_S10_EEEEENS4_13SM90_TMA_LOADENS4_14ComposedLayoutINS4_7SwizzleILi3ELi4ELi3EEENS4_18smem_ptr_flag_bitsILi16EEENSU_INS5_IJNSA_ILi8EEESH_EEENS5_IJSH_SB_EEEEEEEvNS4_8identityES13_S1D_vS1E_EENS_8epilogue10collective18CollectiveEpilogueINS1G_22Sm90TmaWarpSpecializedILi4ELi2ELi16ELb1ELb0EEEJSI_NS5_IJSF_NSA_ILi32EEEEEESJ_SK_SJ_SK_NS1G_6fusion15FusionCallbacksIS1K_NS1N_23LinCombPerRowBiasEltActINS1G_6thread4ReLuESJ_fSJ_SJ_fLi8ELNS_15FloatRoundStyleE2EEESI_S1M_JEEES13_NS14_INS15_ILi2ELi4ELi3EEES18_NSU_INS5_IJS19_S1L_EEENS5_IJS1L_SB_EEEEEEENS4_17SM75_U32x4_LDSM_NENS4_14SM90_TMA_STOREES1Z_NS4_17SM90_U32x4_STSM_NENS4_9Copy_AtomIJS22_NS_6half_tEEEEvEEEvvEEEEvNT_6ParamsE,"ax",@progbits
	.align	128
.text._ZN7cutlass13device_kernelINS_4gemm6kernel13GemmUniversalIN4cute5tupleIJiiiiEEENS1_10collective13CollectiveMmaINS1_34MainloopSm90TmaGmmaWarpSpecializedILi4ENS5_IJNS4_1CILi1EEESB_SB_EEENS1_35KernelTmaWarpSpecializedCooperativeEEENS5_IJNSA_ILi128EEENSA_ILi256EEENSA_ILi64EEEEEENS_10bfloat16_tENS5_IJlSB_lEEESJ_SK_NS4_8TiledMMAINS4_8MMA_AtomIJNS4_4SM904GMMA28MMA_64x256x16_F32BF16BF16_SSILNSO_5MajorE0ELSQ_0ELNSO_7ScaleInE1ELSR_1EEEEEENS4_6LayoutINS5_IJNSA_ILi2EEESB_SB_EEENS5_IJSB_NSA_ILi0EEESX_EEEEENS5_IJNS4_10UnderscoreES10_S10_EEEEENS4_13SM90_TMA_LOADENS4_14ComposedLayoutINS4_7SwizzleILi3ELi4ELi3EEENS4_18smem_ptr_flag_bitsILi16EEENSU_INS5_IJNSA_ILi8EEESH_EEENS5_IJSH_SB_EEEEEEEvNS4_8identityES13_S1D_vS1E_EENS_8epilogue10collective18CollectiveEpilogueINS1G_22Sm90TmaWarpSpecializedILi4ELi2ELi16ELb1ELb0EEEJSI_NS5_IJSF_NSA_ILi32EEEEEESJ_SK_SJ_SK_NS1G_6fusion15FusionCallbacksIS1K_NS1N_23LinCombPerRowBiasEltActINS1G_6thread4ReLuESJ_fSJ_SJ_fLi8ELNS_15FloatRoundStyleE2EEESI_S1M_JEEES13_NS14_INS15_ILi2ELi4ELi3EEES18_NSU_INS5_IJS19_S1L_EEENS5_IJS1L_SB_EEEEEEENS4_17SM75_U32x4_LDSM_NENS4_14SM90_TMA_STOREES1Z_NS4_17SM90_U32x4_STSM_NENS4_9Copy_AtomIJS22_NS_6half_tEEEEvEEEvvEEEEvNT_6ParamsE:
        .type           _ZN7cutlass13device_kernelINS_4gemm6kernel13GemmUniversalIN4cute5tupleIJiiiiEEENS1_10collective13CollectiveMmaINS1_34MainloopSm90TmaGmmaWarpSpecializedILi4ENS5_IJNS4_1CILi1EEESB_SB_EEENS1_35KernelTmaWarpSpecializedCooperativeEEENS5_IJNSA_ILi128EEENSA_ILi256EEENSA_ILi64EEEEEENS_10bfloat16_tENS5_IJlSB_lEEESJ_SK_NS4_8TiledMMAINS4_8MMA_AtomIJNS4_4SM904GMMA28MMA_64x256x16_F32BF16BF16_SSILNSO_5MajorE0ELSQ_0ELNSO_7ScaleInE1ELSR_1EEEEEENS4_6LayoutINS5_IJNSA_ILi2EEESB_SB_EEENS5_IJSB_NSA_ILi0EEESX_EEEEENS5_IJNS4_10UnderscoreES10_S10_EEEEENS4_13SM90_TMA_LOADENS4_14ComposedLayoutINS4_7SwizzleILi3ELi4ELi3EEENS4_18smem_ptr_flag_bitsILi16EEENSU_INS5_IJNSA_ILi8EEESH_EEENS5_IJSH_SB_EEEEEEEvNS4_8identityES13_S1D_vS1E_EENS_8epilogue10collective18CollectiveEpilogueINS1G_22Sm90TmaWarpSpecializedILi4ELi2ELi16ELb1ELb0EEEJSI_NS5_IJSF_NSA_ILi32EEEEEESJ_SK_SJ_SK_NS1G_6fusion15FusionCallbacksIS1K_NS1N_23LinCombPerRowBiasEltActINS1G_6thread4ReLuESJ_fSJ_SJ_fLi8ELNS_15FloatRoundStyleE2EEESI_S1M_JEEES13_NS14_INS15_ILi2ELi4ELi3EEES18_NSU_INS5_IJS19_S1L_EEENS5_IJS1L_SB_EEEEEEENS4_17SM75_U32x4_LDSM_NENS4_14SM90_TMA_STOREES1Z_NS4_17SM90_U32x4_STSM_NENS4_9Copy_AtomIJS22_NS_6half_tEEEEvEEEvvEEEEvNT_6ParamsE,@function
        .size           _ZN7cutlass13device_kernelINS_4gemm6kernel13GemmUniversalIN4cute5tupleIJiiiiEEENS1_10collective13CollectiveMmaINS1_34MainloopSm90TmaGmmaWarpSpecializedILi4ENS5_IJNS4_1CILi1EEESB_SB_EEENS1_35KernelTmaWarpSpecializedCooperativeEEENS5_IJNSA_ILi128EEENSA_ILi256EEENSA_ILi64EEEEEENS_10bfloat16_tENS5_IJlSB_lEEESJ_SK_NS4_8TiledMMAINS4_8MMA_AtomIJNS4_4SM904GMMA28MMA_64x256x16_F32BF16BF16_SSILNSO_5MajorE0ELSQ_0ELNSO_7ScaleInE1ELSR_1EEEEEENS4_6LayoutINS5_IJNSA_ILi2EEESB_SB_EEENS5_IJSB_NSA_ILi0EEESX_EEEEENS5_IJNS4_10UnderscoreES10_S10_EEEEENS4_13SM90_TMA_LOADENS4_14ComposedLayoutINS4_7SwizzleILi3ELi4ELi3EEENS4_18smem_ptr_flag_bitsILi16EEENSU_INS5_IJNSA_ILi8EEESH_EEENS5_IJSH_SB_EEEEEEEvNS4_8identityES13_S1D_vS1E_EENS_8epilogue10collective18CollectiveEpilogueINS1G_22Sm90TmaWarpSpecializedILi4ELi2ELi16ELb1ELb0EEEJSI_NS5_IJSF_NSA_ILi32EEEEEESJ_SK_SJ_SK_NS1G_6fusion15FusionCallbacksIS1K_NS1N_23LinCombPerRowBiasEltActINS1G_6thread4ReLuESJ_fSJ_SJ_fLi8ELNS_15FloatRoundStyleE2EEESI_S1M_JEEES13_NS14_INS15_ILi2ELi4ELi3EEES18_NSU_INS5_IJS19_S1L_EEENS5_IJS1L_SB_EEEEEEENS4_17SM75_U32x4_LDSM_NENS4_14SM90_TMA_STOREES1Z_NS4_17SM90_U32x4_STSM_NENS4_9Copy_AtomIJS22_NS_6half_tEEEEvEEEvvEEEEvNT_6ParamsE,(.L_x_264 - _ZN7cutlass13device_kernelINS_4gemm6kernel13GemmUniversalIN4cute5tupleIJiiiiEEENS1_10collective13CollectiveMmaINS1_34MainloopSm90TmaGmmaWarpSpecializedILi4ENS5_IJNS4_1CILi1EEESB_SB_EEENS1_35KernelTmaWarpSpecializedCooperativeEEENS5_IJNSA_ILi128EEENSA_ILi256EEENSA_ILi64EEEEEENS_10bfloat16_tENS5_IJlSB_lEEESJ_SK_NS4_8TiledMMAINS4_8MMA_AtomIJNS4_4SM904GMMA28MMA_64x256x16_F32BF16BF16_SSILNSO_5MajorE0ELSQ_0ELNSO_7ScaleInE1ELSR_1EEEEEENS4_6LayoutINS5_IJNSA_ILi2EEESB_SB_EEENS5_IJSB_NSA_ILi0EEESX_EEEEENS5_IJNS4_10UnderscoreES10_S10_EEEEENS4_13SM90_TMA_LOADENS4_14ComposedLayoutINS4_7SwizzleILi3ELi4ELi3EEENS4_18smem_ptr_flag_bitsILi16EEENSU_INS5_IJNSA_ILi8EEESH_EEENS5_IJSH_SB_EEEEEEEvNS4_8identityES13_S1D_vS1E_EENS_8epilogue10collective18CollectiveEpilogueINS1G_22Sm90TmaWarpSpecializedILi4ELi2ELi16ELb1ELb0EEEJSI_NS5_IJSF_NSA_ILi32EEEEEESJ_SK_SJ_SK_NS1G_6fusion15FusionCallbacksIS1K_NS1N_23LinCombPerRowBiasEltActINS1G_6thread4ReLuESJ_fSJ_SJ_fLi8ELNS_15FloatRoundStyleE2EEESI_S1M_JEEES13_NS14_INS15_ILi2ELi4ELi3EEES18_NSU_INS5_IJS19_S1L_EEENS5_IJS1L_SB_EEEEEEENS4_17SM75_U32x4_LDSM_NENS4_14SM90_TMA_STOREES1Z_NS4_17SM90_U32x4_STSM_NENS4_9Copy_AtomIJS22_NS_6half_tEEEEvEEEvvEEEEvNT_6ParamsE)
        .other          _ZN7cutlass13device_kernelINS_4gemm6kernel13GemmUniversalIN4cute5tupleIJiiiiEEENS1_10collective13CollectiveMmaINS1_34MainloopSm90TmaGmmaWarpSpecializedILi4ENS5_IJNS4_1CILi1EEESB_SB_EEENS1_35KernelTmaWarpSpecializedCooperativeEEENS5_IJNSA_ILi128EEENSA_ILi256EEENSA_ILi64EEEEEENS_10bfloat16_tENS5_IJlSB_lEEESJ_SK_NS4_8TiledMMAINS4_8MMA_AtomIJNS4_4SM904GMMA28MMA_64x256x16_F32BF16BF16_SSILNSO_5MajorE0ELSQ_0ELNSO_7ScaleInE1ELSR_1EEEEEENS4_6LayoutINS5_IJNSA_ILi2EEESB_SB_EEENS5_IJSB_NSA_ILi0EEESX_EEEEENS5_IJNS4_10UnderscoreES10_S10_EEEEENS4_13SM90_TMA_LOADENS4_14ComposedLayoutINS4_7SwizzleILi3ELi4ELi3EEENS4_18smem_ptr_flag_bitsILi16EEENSU_INS5_IJNSA_ILi8EEESH_EEENS5_IJSH_SB_EEEEEEEvNS4_8identityES13_S1D_vS1E_EENS_8epilogue10collective18CollectiveEpilogueINS1G_22Sm90TmaWarpSpecializedILi4ELi2ELi16ELb1ELb0EEEJSI_NS5_IJSF_NSA_ILi32EEEEEESJ_SK_SJ_SK_NS1G_6fusion15FusionCallbacksIS1K_NS1N_23LinCombPerRowBiasEltActINS1G_6thread4ReLuESJ_fSJ_SJ_fLi8ELNS_15FloatRoundStyleE2EEESI_S1M_JEEES13_NS14_INS15_ILi2ELi4ELi3EEES18_NSU_INS5_IJS19_S1L_EEENS5_IJS1L_SB_EEEEEEENS4_17SM75_U32x4_LDSM_NENS4_14SM90_TMA_STOREES1Z_NS4_17SM90_U32x4_STSM_NENS4_9Copy_AtomIJS22_NS_6half_tEEEEvEEEvvEEEEvNT_6ParamsE,@"STO_CUDA_ENTRY STV_DEFAULT"
_ZN7cutlass13device_kernelINS_4gemm6kernel13GemmUniversalIN4cute5tupleIJiiiiEEENS1_10collective13CollectiveMmaINS1_34MainloopSm90TmaGmmaWarpSpecializedILi4ENS5_IJNS4_1CILi1EEESB_SB_EEENS1_35KernelTmaWarpSpecializedCooperativeEEENS5_IJNSA_ILi128EEENSA_ILi256EEENSA_ILi64EEEEEENS_10bfloat16_tENS5_IJlSB_lEEESJ_SK_NS4_8TiledMMAINS4_8MMA_AtomIJNS4_4SM904GMMA28MMA_64x256x16_F32BF16BF16_SSILNSO_5MajorE0ELSQ_0ELNSO_7ScaleInE1ELSR_1EEEEEENS4_6LayoutINS5_IJNSA_ILi2EEESB_SB_EEENS5_IJSB_NSA_ILi0EEESX_EEEEENS5_IJNS4_10UnderscoreES10_S10_EEEEENS4_13SM90_TMA_LOADENS4_14ComposedLayoutINS4_7SwizzleILi3ELi4ELi3EEENS4_18smem_ptr_flag_bitsILi16EEENSU_INS5_IJNSA_ILi8EEESH_EEENS5_IJSH_SB_EEEEEEEvNS4_8identityES13_S1D_vS1E_EENS_8epilogue10collective18CollectiveEpilogueINS1G_22Sm90TmaWarpSpecializedILi4ELi2ELi16ELb1ELb0EEEJSI_NS5_IJSF_NSA_ILi32EEEEEESJ_SK_SJ_SK_NS1G_6fusion15FusionCallbacksIS1K_NS1N_23LinCombPerRowBiasEltActINS1G_6thread4ReLuESJ_fSJ_SJ_fLi8ELNS_15FloatRoundStyleE2EEESI_S1M_JEEES13_NS14_INS15_ILi2ELi4ELi3EEES18_NSU_INS5_IJS19_S1L_EEENS5_IJS1L_SB_EEEEEEENS4_17SM75_U32x4_LDSM_NENS4_14SM90_TMA_STOREES1Z_NS4_17SM90_U32x4_STSM_NENS4_9Copy_AtomIJS22_NS_6half_tEEEEvEEEvvEEEEvNT_6ParamsE:
[----:B------:R-:W1:Y:S01]  /*0000*/  LDC R1, c[0x0][0x28] ;  /* 0x00000a00ff017b82 */ /* 0x000e620000000800 */
[----:B------:R-:W2:Y:S07]  /*0010*/  S2R R18, SR_TID.X ;  /* 0x0000000000127919 */ /* 0x000eae0000002100 */
[----:B------:R-:W3:Y:S01]  /*0020*/  LDC.64 R4, c[0x0][0x588] ;  /* 0x00016200ff047b82 */ /* 0x000ee20000000a00 */
[----:B------:R-:W-:Y:S01]  /*0030*/  ELECT P0, URZ, PT ;  /* 0x00000000003f782f */ /* 0x000fe20003800000 */
[----:B------:R-:W-:Y:S01]  /*0040*/  BSSY B0, `(.L_x_0) ;  /* 0x0000016000007945 */ /* 0x000fe20003800000 */
[----:B--2---:R-:W-:-:S02]  /*0050*/  SHF.R.U32.HI R6, RZ, 0x5, R18 ;  /* 0x00000005ff067819 */ /* 0x004fc40000011612 */
[----:B------:R-:W-:-:S03]  /*0060*/  SHF.R.U32.HI R2, RZ, 0x7, R18 ;  /* 0x00000007ff027819 */ /* 0x000fc60000011612 */
[----:B------:R-:W2:Y:S04]  /*0070*/  SHFL.IDX PT, R0, R6, RZ, 0x1f ;  /* 0x00001fff06007589 */ /* 0x000ea800000e0000 */
[----:B------:R4:W1:Y:S01]  /*0080*/  SHFL.IDX PT, R10, R2, RZ, 0x1f ;  /* 0x00001fff020a7589 */ /* 0x00086200000e0000 */
[----:B--2---:R-:W-:Y:S02]  /*0090*/  ISETP.NE.OR P0, PT, R0, RZ, !P0 ;  /* 0x000000ff0000720c */ /* 0x004fe40004705670 */
[----:B------:R-:W-:-:S11]  /*00a0*/  SHF.R.S32.HI R3, RZ, 0x1f, R0 ;  /* 0x0000001fff037819 */ /* 0x000fd60000011400 */
[----:B-1-34-:R-:W-:Y:S05]  /*00b0*/  @P0 BRA `(.L_x_1) ;  /* 0x0000000000380947 */ /* 0x01afea0003800000 */
[----:B------:R-:W-:Y:S02]  /*00c0*/  ULDC.64 UR4, c[0x0][0x198] ;  /* 0x0000660000047ab9 */ /* 0x000fe40000000a00 */
[----:B------:R-:W-:Y:S02]  /*00d0*/  UIADD3 UR6, UP0, UR4, 0xf0, URZ ;  /* 0x000000f004067890 */ /* 0x000fe4000ff1e03f */
[----:B------:R-:W-:Y:S02]  /*00e0*/  UIADD3 UR8, UP1, UR4, 0x1f0, URZ ;  /* 0x000001f004087890 */ /* 0x000fe4000ff3e03f */
[----:B------:R-:W-:Y:S02]  /*00f0*/  UIADD3 UR10, UP2, UR4, 0x3f0, URZ ;  /* 0x000003f0040a7890 */ /* 0x000fe4000ff5e03f */
[----:B------:R-:W-:Y:S02]  /*0100*/  UIADD3 UR4, UP3, UR4, 0x4f0, URZ ;  /* 0x000004f004047890 */ /* 0x000fe4000ff7e03f */
[----:B------:R-:W-:-:S02]  /*0110*/  UIADD3.X UR7, URZ, UR5, URZ, UP0, !UPT ;  /* 0x000000053f077290 */ /* 0x000fc400087fe43f */
[----:B------:R-:W-:Y:S02]  /*0120*/  UIADD3.X UR9, URZ, UR5, URZ, UP1, !UPT ;  /* 0x000000053f097290 */ /* 0x000fe40008ffe43f */
[----:B------:R-:W-:Y:S02]  /*0130*/  UIADD3.X UR11, URZ, UR5, URZ, UP2, !UPT ;  /* 0x000000053f0b7290 */ /* 0x000fe400097fe43f */
[----:B------:R-:W-:-:S03]  /*0140*/  UIADD3.X UR5, URZ, UR5, URZ, UP3, !UPT ;  /* 0x000000053f057290 */ /* 0x000fc60009ffe43f */
[----:B------:R1:W-:Y:S02]  /*0150*/  UTMACCTL.PF [UR6] ;  /* 0x00000000060079b9 */ /* 0x0003e40008040000 */
[----:B------:R1:W-:Y:S02]  /*0160*/  UTMACCTL.PF [UR8] ;  /* 0x00000000080079b9 */ /* 0x0003e40008040000 */
[----:B------:R1:W-:Y:S02]  /*0170*/  UTMACCTL.PF [UR10] ;  /* 0x000000000a0079b9 */ /* 0x0003e40008040000 */
[----:B------:R1:W-:Y:S02]  /*0180*/  UTMACCTL.PF [UR4] ;  /* 0x00000000040079b9 */ /* 0x0003e40008040000 */
[----:B-1----:R-:W-:Y:S01]  /*0190*/  NOP ;  /* 0x0000000000007918 */ /* 0x002fe20000000000 */
.L_x_1:
[----:B------:R-:W-:Y:S05]  /*01a0*/  BSYNC B0 ;  /* 0x0000000000007941 */ /* 0x000fea0003800000 */
.L_x_0:
[----:B------:R-:W-:Y:S01]  /*01b0*/  ULDC.64 UR4, c[0x0][0x590] ;  /* 0x0001640000047ab9 */ /* 0x000fe20000000a00 */
[----:B------:R-:W-:Y:S01]  /*01c0*/  LEA.HI R3, R3, R0, RZ, 0x2 ;  /* 0x0000000003037211 */ /* 0x000fe200078f10ff */
[----:B------:R-:W-:Y:S01]  /*01d0*/  ULDC.64 UR48, c[0x0][0x208] ;  /* 0x0000820000307ab9 */ /* 0x000fe20000000a00 */
[----:B------:R-:W-:Y:S01]  /*01e0*/  ISETP.NE.U32.AND P2, PT, RZ, UR4, PT ;  /* 0x00000004ff007c0c */ /* 0x000fe2000bf45070 */
[----:B------:R-:W-:Y:S01]  /*01f0*/  IMAD.MOV.U32 R2, RZ, RZ, R4 ;  /* 0x000000ffff027224 */ /* 0x000fe200078e0004 */
[----:B------:R-:W-:Y:S02]  /*0200*/  LOP3.LUT R3, R3, 0xfffffffc, RZ, 0xc0, !PT ;  /* 0xfffffffc03037812 */ /* 0x000fe400078ec0ff */
[----:B------:R-:W-:Y:S02]  /*0210*/  ISETP.NE.AND.EX P3, PT, RZ, UR5, PT, P2 ;  /* 0x00000005ff007c0c */ /* 0x000fe4000bf65320 */
[----:B------:R-:W-:Y:S01]  /*0220*/  PRMT R7, RZ, 0x7610, R7 ;  /* 0x00007610ff077816 */ /* 0x000fe20000000007 */
[----:B------:R-:W-:-:S02]  /*0230*/  IMAD.IADD R0, R0, 0x1, -R3 ;  /* 0x0000000100007824 */ /* 0x000fc400078e0a03 */
[----:B------:R-:W-:-:S08]  /*0240*/  IMAD.MOV.U32 R3, RZ, RZ, R5 ;  /* 0x000000ffff037224 */ /* 0x000fd000078e0005 */
[----:B------:R-:W-:Y:S05]  /*0250*/  @P3 BRA `(.L_x_2) ;  /* 0x0000000000303947 */ /* 0x000fea0003800000 */
[----:B------:R-:W-:Y:S02]  /*0260*/  ULDC.64 UR6, c[0x0][0x588] ;  /* 0x0001620000067ab9 */ /* 0x000fe40000000a00 */
[----:B------:R-:W-:-:S04]  /*0270*/  ISETP.NE.U32.AND P0, PT, RZ, UR6, PT ;  /* 0x00000006ff007c0c */ /* 0x000fc8000bf05070 */
[----:B------:R-:W-:-:S13]  /*0280*/  ISETP.NE.AND.EX P0, PT, RZ, UR7, PT, P0 ;  /* 0x00000007ff007c0c */ /* 0x000fda000bf05300 */
[----:B------:R-:W-:Y:S05]  /*0290*/  @!P0 BRA `(.L_x_3) ;  /* 0x0000000000108947 */ /* 0x000fea0003800000 */
[----:B------:R-:W2:Y:S02]  /*02a0*/  LDG.E R7, desc[UR48][R2.64] ;  /* 0x0000003002077981 */ /* 0x000ea4000c1e1900 */
[----:B--2---:R-:W-:Y:S02]  /*02b0*/  FSETP.NEU.AND P1, PT, R7, RZ, PT ;  /* 0x000000ff0700720b */ /* 0x004fe40003f2d000 */
[----:B------:R-:W-:Y:S01]  /*02c0*/  MOV R7, 0x1 ;  /* 0x0000000100077802 */ /* 0x000fe20000000f00 */
[----:B------:R-:W-:Y:S10]  /*02d0*/  BRA `(.L_x_2) ;  /* 0x0000000000107947 */ /* 0x000ff40003800000 */
.L_x_3:
[----:B------:R-:W-:Y:S01]  /*02e0*/  ULDC UR6, c[0x0][0x580] ;  /* 0x0001600000067ab9 */ /* 0x000fe20000000800 */
[----:B------:R-:W-:Y:S01]  /*02f0*/  IMAD.MOV.U32 R7, RZ, RZ, 0x1 ;  /* 0x00000001ff077424 */ /* 0x000fe200078e00ff */
[----:B------:R-:W-:Y:S02]  /*0300*/  FSETP.NEU.AND P1, PT, RZ, UR6, PT ;  /* 0x00000006ff007c0b */ /* 0x000fe4000bf2d000 */
[----:B------:R-:W-:-:S11]  /*0310*/  CS2R R2, SRZ ;  /* 0x0000000000027805 */ /* 0x000fd6000001ff00 */
.L_x_2:
[----:B------:R-:W-:Y:S02]  /*0320*/  ISETP.NE.U32.AND P4, PT, R2, RZ, PT ;  /* 0x000000ff0200720c */ /* 0x000fe40003f85070 */
[----:B------:R-:W-:Y:S02]  /*0330*/  ISETP.NE.AND.EX P5, PT, RZ, UR5, PT, P2 ;  /* 0x00000005ff007c0c */ /* 0x000fe4000bfa5320 */
[----:B------:R-:W-:Y:S02]  /*0340*/  ISETP.NE.AND.EX P2, PT, R3, RZ, PT, P4 ;  /* 0x000000ff0300720c */ /* 0x000fe40003f45340 */
[----:B------:R-:W-:-:S11]  /*0350*/  PLOP3.LUT P0, PT, PT, PT, PT, 0x8, 0x0 ;  /* 0x000000000000781c */ /* 0x000fd60003f0e170 */
[----:B------:R-:W-:Y:S05]  /*0360*/  @P2 BRA P5, `(.L_x_4) ;  /* 0x0000000000342947 */ /* 0x000fea0002800000 */
[----:B------:R-:W-:-:S04]  /*0370*/  ISETP.NE.U32.AND P0, PT, RZ, UR4, PT ;  /* 0x00000004ff007c0c */ /* 0x000fc8000bf05070 */
[----:B------:R-:W-:-:S13]  /*0380*/  ISETP.NE.AND.EX P0, PT, RZ, UR5, PT, P0 ;  /* 0x00000005ff007c0c */ /* 0x000fda000bf05300 */
[----:B------:R-:W-:Y:S05]  /*0390*/  @!P0 BRA `(.L_x_5) ;  /* 0x0000000000248947 */ /* 0x000fea0003800000 */
[----:B------:R-:W-:Y:S02]  /*03a0*/  PRMT R7, R7, 0x9910, RZ ;  /* 0x0000991007077816 */ /* 0x000fe400000000ff */
[----:B------:R-:W-:Y:S02]  /*03b0*/  ISETP.NE.U32.AND P0, PT, R2, RZ, PT ;  /* 0x000000ff0200720c */ /* 0x000fe40003f05070 */
[----:B------:R-:W-:Y:S02]  /*03c0*/  ISETP.NE.AND P2, PT, R7, RZ, PT ;  /* 0x000000ff0700720c */ /* 0x000fe40003f45270 */
[----:B------:R-:W-:Y:S02]  /*03d0*/  ISETP.NE.AND.EX P0, PT, R3, RZ, PT, P0 ;  /* 0x000000ff0300720c */ /* 0x000fe40003f05300 */
[----:B------:R-:W-:-:S09]  /*03e0*/  SEL R2, RZ, 0xffffffff, P1 ;  /* 0xffffffffff027807 */ /* 0x000fd20000800000 */
[----:B------:R-:W-:-:S04]  /*03f0*/  @!P2 SEL R2, RZ, 0xffffffff, P0 ;  /* 0xffffffffff02a807 */ /* 0x000fc80000000000 */
[----:B------:R-:W-:-:S04]  /*0400*/  LOP3.LUT R2, R2, 0x1, RZ, 0xc0, !PT ;  /* 0x0000000102027812 */ /* 0x000fc800078ec0ff */
[----:B------:R-:W-:Y:S01]  /*0410*/  ISETP.EQ.U32.AND P0, PT, R2, 0x1, PT ;  /* 0x000000010200780c */ /* 0x000fe20003f02070 */
[----:B------:R-:W-:-:S12]  /*0420*/  BRA `(.L_x_4) ;  /* 0x0000000000047947 */ /* 0x000fd80003800000 */
.L_x_5:
[----:B------:R-:W-:-:S13]  /*0430*/  PLOP3.LUT P0, PT, P1, PT, PT, 0x8, 0x0 ;  /* 0x000000000000781c */ /* 0x000fda0000f0e170 */
.L_x_4:
[----:B------:R-:W1:Y:S02]  /*0440*/  SHFL.IDX PT, R2, R6, RZ, 0x1f ;  /* 0x00001fff06027589 */ /* 0x000e6400000e0000 */
[----:B-1----:R-:W-:-:S13]  /*0450*/  ISETP.NE.AND P1, PT, R2, RZ, PT ;  /* 0x000000ff0200720c */ /* 0x002fda0003f25270 */
[----:B------:R-:W-:Y:S05]  /*0460*/  @P1 BRA `(.L_x_6) ;  /* 0x0000000000581947 */ /* 0x000fea0003800000 */
[----:B------:R-:W1:Y:S01]  /*0470*/  S2UR UR8, SR_CgaCtaId ;  /* 0x00000000000879c3 */ /* 0x000e620000008800 */
[----:B------:R-:W-:Y:S01]  /*0480*/  UMOV UR4, 0x400 ;  /* 0x0000040000047882 */ /* 0x000fe20000000000 */
[----:B------:R-:W-:Y:S01]  /*0490*/  UMOV UR5, 0x1 ;  /* 0x0000000100057882 */ /* 0x000fe20000000000 */
[----:B------:R-:W-:Y:S01]  /*04a0*/  UMOV UR6, 0x100 ;  /* 0x0000010000067882 */ /* 0x000fe20000000000 */
[----:B------:R-:W-:Y:S01]  /*04b0*/  ELECT P1, URZ, PT ;  /* 0x00000000003f782f */ /* 0x000fe20003820000 */
[----:B------:R-:W-:-:S04]  /*04c0*/  UIADD3 UR6, -UR6, 0x100000, URZ ;  /* 0x0010000006067890 */ /* 0x000fc8000fffe13f */
[----:B------:R-:W-:Y:S02]  /*04d0*/  USHF.L.U32 UR7, UR6, 0xb, URZ ;  /* 0x0000000b06077899 */ /* 0x000fe4000800063f */
[----:B------:R-:W-:Y:S02]  /*04e0*/  USHF.L.U32 UR6, UR6, 0x1, URZ ;  /* 0x0000000106067899 */ /* 0x000fe4000800063f */
[----:B-1----:R-:W-:Y:S02]  /*04f0*/  ULEA UR8, UR8, UR4, 0x18 ;  /* 0x0000000408087291 */ /* 0x002fe4000f8ec03f */
[----:B------:R-:W-:-:S04]  /*0500*/  UIADD3 UR4, -UR5, 0x100000, URZ ;  /* 0x0010000005047890 */ /* 0x000fc8000fffe13f */
[----:B------:R-:W-:Y:S02]  /*0510*/  USHF.L.U32 UR5, UR4, 0xb, URZ ;  /* 0x0000000b04057899 */ /* 0x000fe4000800063f */
[----:B------:R-:W-:Y:S01]  /*0520*/  USHF.L.U32 UR4, UR4, 0x1, URZ ;  /* 0x0000000104047899 */ /* 0x000fe2000800063f */
[----:B------:R-:W1:Y:S11]  /*0530*/  FENCE.VIEW.ASYNC.S ;  /* 0x00000000000073c6 */ /* 0x000e760000000000 */
[----:B-1----:R1:W2:Y:S01]  /*0540*/  SYNCS.EXCH.64 URZ, [UR8], UR4 ;  /* 0x00000004083f75b2 */ /* 0x0022a20008000100 */
[----:B------:R1:W3:Y:S01]  /*0550*/  SYNCS.EXCH.64 URZ, [UR8+0x20], UR6 ;  /* 0x00002006083f75b2 */ /* 0x0002e20008000100 */
[----:B------:R1:W4:Y:S01]  /*0560*/  SYNCS.EXCH.64 URZ, [UR8+0x8], UR4 ;  /* 0x00000804083f75b2 */ /* 0x0003220008000100 */
[----:B------:R1:W1:Y:S01]  /*0570*/  SYNCS.EXCH.64 URZ, [UR8+0x28], UR6 ;  /* 0x00002806083f75b2 */ /* 0x0002620008000100 */
[----:B------:R1:W1:Y:S01]  /*0580*/  SYNCS.EXCH.64 URZ, [UR8+0x10], UR4 ;  /* 0x00001004083f75b2 */ /* 0x0002620008000100 */
[----:B------:R1:W1:Y:S01]  /*0590*/  SYNCS.EXCH.64 URZ, [UR8+0x30], UR6 ;  /* 0x00003006083f75b2 */ /* 0x0002620008000100 */
[----:B------:R1:W1:Y:S01]  /*05a0*/  SYNCS.EXCH.64 URZ, [UR8+0x18], UR4 ;  /* 0x00001804083f75b2 */ /* 0x0002620008000100 */
[----:B------:R1:W1:Y:S01]  /*05b0*/  SYNCS.EXCH.64 URZ, [UR8+0x38], UR6 ;  /* 0x00003806083f75b2 */ /* 0x0002620008000100 */
[----:B------:R-:W-:Y:S01]  /*05c0*/  NOP ;  /* 0x0000000000007918 */ /* 0x000fe20000000000 */
.L_x_6:
[----:B------:R-:W5:Y:S01]  /*05d0*/  SHFL.IDX PT, R3, R6, RZ, 0x1f ;  /* 0x00001fff06037589 */ /* 0x000f6200000e0000 */
[----:B------:R-:W1:Y:S01]  /*05e0*/  LDC R2, c[0x0][0x904] ;  /* 0x00024100ff027b82 */ /* 0x000e620000000800 */
[----:B------:R-:W-:Y:S01]  /*05f0*/  NOP ;  /* 0x0000000000007918 */ /* 0x000fe20000000000 */
[----:B-----5:R-:W-:-:S13]  /*0600*/  ISETP.NE.AND P1, PT, R3, RZ, PT ;  /* 0x000000ff0300720c */ /* 0x020fda0003f25270 */
[----:B------:R-:W-:Y:S05]  /*0610*/  @P1 BRA `(.L_x_7) ;  /* 0x0000000000581947 */ /* 0x000fea0003800000 */
[----:B-1----:R-:W1:Y:S01]  /*0620*/  S2UR UR5, SR_CgaCtaId ;  /* 0x00000000000579c3 */ /* 0x002e620000008800 */
[----:B------:R-:W-:Y:S01]  /*0630*/  UMOV UR4, 0x400 ;  /* 0x0000040000047882 */ /* 0x000fe20000000000 */
[----:B------:R-:W-:Y:S01]  /*0640*/  UMOV UR6, 0x20 ;  /* 0x0000002000067882 */ /* 0x000fe20000000000 */
[----:B------:R-:W-:Y:S01]  /*0650*/  UMOV UR7, 0x100 ;  /* 0x0000010000077882 */ /* 0x000fe20000000000 */
[----:B------:R-:W-:Y:S01]  /*0660*/  ELECT P1, URZ, PT ;  /* 0x00000000003f782f */ /* 0x000fe20003820000 */
[----:B-1----:R-:W-:Y:S02]  /*0670*/  ULEA UR8, UR5, UR4, 0x18 ;  /* 0x0000000405087291 */ /* 0x002fe4000f8ec03f */
[----:B------:R-:W-:-:S04]  /*0680*/  UIADD3 UR4, -UR6, 0x100000, URZ ;  /* 0x0010000006047890 */ /* 0x000fc8000fffe13f */
[----:B------:R-:W-:Y:S02]  /*0690*/  USHF.L.U32 UR5, UR4, 0xb, URZ ;  /* 0x0000000b04057899 */ /* 0x000fe4000800063f */
[----:B------:R-:W-:Y:S02]  /*06a0*/  USHF.L.U32 UR4, UR4, 0x1, URZ ;  /* 0x0000000104047899 */ /* 0x000fe4000800063f */
[----:B------:R-:W-:-:S04]  /*06b0*/  UIADD3 UR6, -UR7, 0x100000, URZ ;  /* 0x0010000007067890 */ /* 0x000fc8000fffe13f */
[----:B------:R-:W-:Y:S02]  /*06c0*/  USHF.L.U32 UR7, UR6, 0xb, URZ ;  /* 0x0000000b06077899 */ /* 0x000fe4000800063f */
[----:B------:R-:W-:Y:S01]  /*06d0*/  USHF.L.U32 UR6, UR6, 0x1, URZ ;  /* 0x0000000106067899 */ /* 0x000fe2000800063f */
[----:B------:R-:W1:Y:S03]  /*06e0*/  FENCE.VIEW.ASYNC.S ;  /* 0x00000000000073c6 */ /* 0x000e660000000000 */
[----:B-1----:R1:W1:Y:S08]  /*06f0*/  SYNCS.EXCH.64 URZ, [UR8+0x40], UR4 ;  /* 0x00004004083f75b2 */ /* 0x0022700008000100 */
[----:B------:R1:W1:Y:S01]  /*0700*/  SYNCS.EXCH.64 URZ, [UR8+0x60], UR6 ;  /* 0x00006006083f75b2 */ /* 0x0002620008000100 */
[----:B------:R1:W1:Y:S01]  /*0710*/  SYNCS.EXCH.64 URZ, [UR8+0x48], UR4 ;  /* 0x00004804083f75b2 */ /* 0x0002620008000100 */
[----:B------:R1:W1:Y:S01]  /*0720*/  SYNCS.EXCH.64 URZ, [UR8+0x68], UR6 ;  /* 0x00006806083f75b2 */ /* 0x0002620008000100 */
[----:B------:R1:W1:Y:S01]  /*0730*/  SYNCS.EXCH.64 URZ, [UR8+0x50], UR4 ;  /* 0x00005004083f75b2 */ /* 0x0002620008000100 */
[----:B------:R1:W1:Y:S01]  /*0740*/  SYNCS.EXCH.64 URZ, [UR8+0x70], UR6 ;  /* 0x00007006083f75b2 */ /* 0x0002620008000100 */
[----:B------:R1:W1:Y:S01]  /*0750*/  SYNCS.EXCH.64 URZ, [UR8+0x58], UR4 ;  /* 0x00005804083f75b2 */ /* 0x0002620008000100 */
[----:B------:R1:W1:Y:S01]  /*0760*/  SYNCS.EXCH.64 URZ, [UR8+0x78], UR6 ;  /* 0x00007806083f75b2 */ /* 0x0002620008000100 */
[----:B------:R-:W-:Y:S01]  /*0770*/  NOP ;  /* 0x0000000000007918 */ /* 0x000fe20000000000 */
.L_x_7:
[----:B------:R-:W5:Y:S01]  /*0780*/  SHFL.IDX PT, R6, R6, RZ, 0x1f ;  /* 0x00001fff06067589 */ /* 0x000f6200000e0000 */
[----:B-1----:R-:W-:Y:S02]  /*0790*/  ISETP.NE.AND P6, PT, R2, 0x1, PT ;  /* 0x000000010200780c */ /* 0x002fe40003fc5270 */
[----:B------:R-:W-:Y:S01]  /*07a0*/  ELECT P1, URZ, PT ;  /* 0x00000000003f782f */ /* 0x000fe20003820000 */
[----:B------:R-:W1:Y:S01]  /*07b0*/  S2UR UR37, SR_CgaCtaId ;  /* 0x00000000002579c3 */ /* 0x000e620000008800 */
[----:B------:R-:W2:Y:S01]  /*07c0*/  S2R R3, SR_CTAID.Y ;  /* 0x0000000000037919 */ /* 0x000ea20000002600 */
[----:B------:R-:W-:Y:S01]  /*07d0*/  UMOV UR4, 0x20 ;  /* 0x0000002000047882 */ /* 0x000fe20000000000 */
[----:B------:R-:W-:Y:S01]  /*07e0*/  ISETP.NE.AND P4, PT, R0, RZ, PT ;  /* 0x000000ff0000720c */ /* 0x000fe20003f85270 */
[----:B------:R-:W-:Y:S01]  /*07f0*/  NOP ;  /* 0x0000000000007918 */ /* 0x000fe20000000000 */
[----:B------:R-:W3:Y:S01]  /*0800*/  S2R R8, SR_CTAID.X ;  /* 0x0000000000087919 */ /* 0x000ee20000002500 */
[----:B------:R-:W-:Y:S01]  /*0810*/  P2R R7, PR, RZ, 0x40 ;  /* 0x00000040ff077803 */ /* 0x000fe20000000000 */
[----:B------:R-:W-:Y:S01]  /*0820*/  IMAD.MOV.U32 R9, RZ, RZ, RZ ;  /* 0x000000ffff097224 */ /* 0x000fe200078e00ff */
[----:B------:R-:W-:Y:S02]  /*0830*/  BSSY B6, `(.L_x_8) ;  /* 0x00009d2000067945 */ /* 0x000fe40003800000 */
[----:B------:R-:W3:Y:S01]  /*0840*/  @P6 LDC R17, c[0x0][0x10] ;  /* 0x00000400ff116b82 */ /* 0x000ee20000000800 */
[----:B------:R-:W-:-:S07]  /*0850*/  @P6 IMAD.MOV.U32 R7, RZ, RZ, RZ ;  /* 0x000000ffff076224 */ /* 0x000fce00078e00ff */
[----:B------:R-:W4:Y:S01]  /*0860*/  @!P6 LDC R11, c[0x0][0xc] ;  /* 0x00000300ff0beb82 */ /* 0x000f220000000800 */
[----:B-----5:R-:W-:Y:S02]  /*0870*/  ISETP.NE.OR P2, PT, R6, RZ, !P1 ;  /* 0x000000ff0600720c */ /* 0x020fe40004f45670 */
[----:B------:R-:W-:-:S04]  /*0880*/  ISETP.EQ.OR P1, PT, R0, 0x3, !P4 ;  /* 0x000000030000780c */ /* 0x000fc80006722670 */
[----:B------:R-:W-:-:S04]  /*0890*/  ISETP.EQ.AND P1, PT, R10, RZ, P1 ;  /* 0x000000ff0a00720c */ /* 0x000fc80000f22270 */
[----:B------:R-:W-:Y:S01]  /*08a0*/  SEL R22, RZ, 0x1, !P1 ;  /* 0x00000001ff167807 */ /* 0x000fe20004800000 */
[----:B--2---:R-:W-:Y:S02]  /*08b0*/  @P6 IMAD.MOV.U32 R6, RZ, RZ, R3 ;  /* 0x000000ffff066224 */ /* 0x004fe400078e0003 */
[----:B------:R-:W-:Y:S01]  /*08c0*/  VOTEU.ALL UP0, P2 ;  /* 0x00000000003f7886 */ /* 0x000fe20001000000 */
[----:B------:R-:W-:Y:S01]  /*08d0*/  VOTEU.ALL UP1, P2 ;  /* 0x00000000003f7886 */ /* 0x000fe20001020000 */
[----:B---3--:R-:W-:Y:S01]  /*08e0*/  @P6 IMAD.WIDE.U32 R16, R8, R17, R6 ;  /* 0x0000001108106225 */ /* 0x008fe200078e0006 */
[----:B------:R-:W-:Y:S02]  /*08f0*/  @P6 MOV R7, RZ ;  /* 0x000000ff00076202 */ /* 0x000fe40000000f00 */
[----:B------:R-:W-:Y:S01]  /*0900*/  @!UP0 UMOV UR6, 0x400 ;  /* 0x0000040000068882 */ /* 0x000fe20000000000 */
[----:B------:R-:W-:-:S04]  /*0910*/  @!UP0 UIADD3 UR4, -UR4, 0x100000, URZ ;  /* 0x0010000004048890 */ /* 0x000fc8000fffe13f */
[----:B------:R-:W-:Y:S02]  /*0920*/  @!UP0 USHF.L.U32 UR5, UR4, 0xb, URZ ;  /* 0x0000000b04058899 */ /* 0x000fe4000800063f */
[----:B------:R-:W-:Y:S02]  /*0930*/  @!UP0 USHF.L.U32 UR4, UR4, 0x1, URZ ;  /* 0x0000000104048899 */ /* 0x000fe4000800063f */
[----:B-1----:R-:W-:Y:S01]  /*0940*/  @!UP0 ULEA UR8, UR37, UR6, 0x18 ;  /* 0x0000000625088291 */ /* 0x002fe2000f8ec03f */
[----:B------:R-:W-:Y:S01]  /*0950*/  @P6 IMAD.IADD R17, R17, 0x1, R7 ;  /* 0x0000000111116824 */ /* 0x000fe200078e0207 */
[----:B------:R-:W-:Y:S01]  /*0960*/  VOTEU.ALL UP0, P2 ;  /* 0x00000000003f7886 */ /* 0x000fe20001000000 */
[C---:B------:R-:W-:Y:S01]  /*0970*/  ISETP.NE.AND P2, PT, R10.reuse, RZ, PT ;  /* 0x000000ff0a00720c */ /* 0x040fe20003f45270 */
[----:B------:R-:W-:Y:S01]  /*0980*/  ULDC UR6, c[0x0][0xc] ;  /* 0x0000030000067ab9 */ /* 0x000fe20000000800 */
[----:B------:R-:W-:Y:S01]  /*0990*/  ULDC UR7, c[0x0][0x10] ;  /* 0x0000040000077ab9 */ /* 0x000fe20000000800 */
[----:B------:R-:W-:Y:S01]  /*09a0*/  VIADD R10, R10, 0xffffffff ;  /* 0xffffffff0a0a7836 */ /* 0x000fe20000000000 */
[----:B------:R-:W-:Y:S01]  /*09b0*/  ISETP.EQ.AND P5, PT, R0, 0x2, !P2 ;  /* 0x000000020000780c */ /* 0x000fe200057a2270 */
[----:B----4-:R-:W-:-:S03]  /*09c0*/  @!P6 IMAD.WIDE.U32 R6, R11, R3, R8 ;  /* 0x000000030b06e225 */ /* 0x010fc600078e0008 */
[----:B------:R-:W-:Y:S01]  /*09d0*/  ISETP.GE.U32.AND P1, PT, R10, 0x2, PT ;  /* 0x000000020a00780c */ /* 0x000fe20003f26070 */
[----:B------:R-:W1:Y:S02]  /*09e0*/  FENCE.VIEW.ASYNC.S ;  /* 0x00000000000073c6 */ /* 0x000e640000000000 */
[----:B-1----:R-:W1:Y:S01]  /*09f0*/  @!UP0 SYNCS.EXCH.64 URZ, [UR8+0x80], UR4 ;  /* 0x00008004083f85b2 */ /* 0x002e620008000100 */
[----:B------:R-:W-:Y:S01]  /*0a00*/  SEL R19, RZ, 0x1, !P5 ;  /* 0x00000001ff137807 */ /* 0x000fe20006800000 */
[----:B------:R-:W-:Y:S01]  /*0a10*/  @!P6 IMAD.MOV.U32 R17, RZ, RZ, R7 ;  /* 0x000000ffff11e224 */ /* 0x000fe200078e0007 */
[----:B------:R-:W-:Y:S02]  /*0a20*/  @!P6 MOV R16, R6 ;  /* 0x000000060010e202 */ /* 0x000fe40000000f00 */
[----:B------:R-:W-:Y:S02]  /*0a30*/  SEL R19, R19, 0x2, P1 ;  /* 0x0000000213137807 */ /* 0x000fe40000800000 */
[----:B------:R-:W-:Y:S01]  /*0a40*/  SEL R22, R22, 0x2, P1 ;  /* 0x0000000216167807 */ /* 0x000fe20000800000 */
[----:B------:R2:W1:Y:S01]  /*0a50*/  @!UP1 SYNCS.EXCH.64 URZ, [UR8+0x88], UR4 ;  /* 0x00008804083f95b2 */ /* 0x0004620008000100 */
[----:B------:R-:W-:Y:S01]  /*0a60*/  NOP ;  /* 0x0000000000007918 */ /* 0x000fe20000000000 */
[----:B--2---:R-:W-:-:S03]  /*0a70*/  UIMAD.WIDE.U32 UR4, UR6, UR7, URZ ;  /* 0x00000007060472a5 */ /* 0x004fc6000f8e003f */
[----:B------:R-:W-:Y:S02]  /*0a80*/  ULDC UR6, c[0x0][0x14] ;  /* 0x0000050000067ab9 */ /* 0x000fe40000000800 */
[----:B------:R-:W-:Y:S02]  /*0a90*/  UIMAD.WIDE.U32 UR46, UR4, UR6, URZ ;  /* 0x00000006042e72a5 */ /* 0x000fe4000f8e003f */
[----:B------:R-:W-:-:S04]  /*0aa0*/  UIMAD UR38, UR5, UR6, URZ ;  /* 0x00000006052672a4 */ /* 0x000fc8000f8e023f */
[----:B------:R-:W-:Y:S01]  /*0ab0*/  UIADD3 UR38, UR47, UR38, URZ ;  /* 0x000000262f267290 */ /* 0x000fe2000fffe03f */
[----:B-1----:R-:W-:Y:S06]  /*0ac0*/  BAR.SYNC.DEFER_BLOCKING 0x0 ;  /* 0x0000000000007b1d */ /* 0x002fec0000010000 */
[----:B------:R-:W-:Y:S05]  /*0ad0*/  @!P2 BRA `(.L_x_9) ;  /* 0x0000006c0008a947 */ /* 0x000fea0003800000 */
[----:B------:R-:W-:-:S13]  /*0ae0*/  ISETP.GT.U32.AND P0, PT, R10, 0x1, PT ;  /* 0x000000010a00780c */ /* 0x000fda0003f04070 */
[----:B------:R-:W-:Y:S05]  /*0af0*/  @P0 BRA `(.L_x_10) ;  /* 0x0000009800940947 */ /* 0x000fea0003800000 */
[----:B------:R-:W-:Y:S01]  /*0b00*/  ULDC.64 UR4, c[0x0][0x8f8] ;  /* 0x00023e0000047ab9 */ /* 0x000fe20000000a00 */
[----:B------:R-:W-:Y:S01]  /*0b10*/  UMOV UR43, 0xffffffff ;  /* 0xffffffff002b7882 */ /* 0x000fe20000000000 */
[----:B------:R-:W-:Y:S01]  /*0b20*/  ISETP.GE.U32.AND P0, PT, R16, UR4, PT ;  /* 0x0000000410007c0c */ /* 0x000fe2000bf06070 */
[----:B------:R-:W-:Y:S01]  /*0b30*/  IMAD.MOV.U32 R154, RZ, RZ, -0x1 ;  /* 0xffffffffff9a7424 */ /* 0x000fe200078e00ff */
[----:B------:R-:W-:Y:S01]  /*0b40*/  PRMT R152, RZ, 0x7610, R152 ;  /* 0x00007610ff987816 */ /* 0x000fe20000000098 */
[----:B------:R-:W-:Y:S01]  /*0b50*/  IMAD.MOV.U32 R153, RZ, RZ, -0x1 ;  /* 0xffffffffff997424 */ /* 0x000fe200078e00ff */
[----:B------:R-:W-:Y:S02]  /*0b60*/  ISETP.GE.U32.AND.EX P0, PT, R17, UR5, PT, P0 ;  /* 0x0000000511007c0c */ /* 0x000fe4000bf06100 */
[----:B------:R-:W-:-:S11]  /*0b70*/  PRMT R0, RZ, 0x7610, R0 ;  /* 0x00007610ff007816 */ /* 0x000fd60000000000 */
[----:B------:R-:W-:Y:S05]  /*0b80*/  @P0 BRA `(.L_x_11) ;  /* 0x0000000400600947 */ /* 0x000fea0003800000 */
[----:B------:R-:W1:Y:S01]  /*0b90*/  LDC.64 R14, c[0x0][0x8d0] ;  /* 0x00023400ff0e7b82 */ /* 0x000e620000000a00 */
[----:B------:R-:W-:Y:S01]  /*0ba0*/  MOV R4, R16 ;  /* 0x0000001000047202 */ /* 0x000fe20000000f00 */
[----:B------:R-:W-:-:S06]  /*0bb0*/  IMAD.MOV.U32 R5, RZ, RZ, R17 ;  /* 0x000000ffff057224 */ /* 0x000fcc00078e0011 */
[----:B------:R-:W2:Y:S08]  /*0bc0*/  LDC R0, c[0x0][0x8d8] ;  /* 0x00023600ff007b82 */ /* 0x000eb00000000800 */
[----:B------:R-:W3:Y:S01]  /*0bd0*/  LDC.64 R20, c[0x0][0x8c8] ;  /* 0x00023200ff147b82 */ /* 0x000ee20000000a00 */
[----:B-1----:R-:W-:-:S04]  /*0be0*/  ISETP.NE.U32.AND P0, PT, R14, RZ, PT ;  /* 0x000000ff0e00720c */ /* 0x002fc80003f05070 */
[----:B------:R-:W-:-:S13]  /*0bf0*/  ISETP.NE.AND.EX P0, PT, R15, RZ, PT, P0 ;  /* 0x000000ff0f00720c */ /* 0x000fda0003f05300 */
[----:B--23--:R-:W-:Y:S05]  /*0c00*/  @!P0 BRA `(.L_x_12) ;  /* 0x0000000000288947 */ /* 0x00cfea0003800000 */
[----:B------:R-:W1:Y:S02]  /*0c10*/  LDC R11, c[0x0][0x8dc] ;  /* 0x00023700ff0b7b82 */ /* 0x000e640000000800 */
[----:B-1----:R-:W-:-:S05]  /*0c20*/  IADD3 R11, P0, R16, R11, RZ ;  /* 0x0000000b100b7210 */ /* 0x002fca0007f1e0ff */
[----:B------:R-:W-:-:S04]  /*0c30*/  IMAD.X R13, RZ, RZ, R17, P0 ;  /* 0x000000ffff0d7224 */ /* 0x000fc800000e0611 */
[----:B------:R-:W-:-:S04]  /*0c40*/  IMAD.WIDE.U32 R4, R13, R14, RZ ;  /* 0x0000000e0d047225 */ /* 0x000fc800078e00ff */
[----:B------:R-:W-:-:S04]  /*0c50*/  IMAD.WIDE.U32 R6, P0, R11, R15, R4 ;  /* 0x0000000f0b067225 */ /* 0x000fc80007800004 */
[----:B------:R-:W-:Y:S01]  /*0c60*/  IMAD.WIDE.U32 R4, R11, R14, RZ ;  /* 0x0000000e0b047225 */ /* 0x000fe200078e00ff */
[----:B------:R-:W-:-:S03]  /*0c70*/  MOV R10, R7 ;  /* 0x00000007000a7202 */ /* 0x000fc60000000f00 */
[----:B------:R-:W-:Y:S01]  /*0c80*/  IMAD.X R11, RZ, RZ, RZ, P0 ;  /* 0x000000ffff0b7224 */ /* 0x000fe200000e06ff */
[----:B------:R-:W-:-:S05]  /*0c90*/  IADD3 RZ, P0, R5, R6, RZ ;  /* 0x0000000605ff7210 */ /* 0x000fca0007f1e0ff */
[----:B------:R-:W-:-:S08]  /*0ca0*/  IMAD.WIDE.U32.X R4, R13, R15, R10, P0 ;  /* 0x0000000f0d047225 */ /* 0x000fd000000e040a */
.L_x_12:
[-CC-:B------:R-:W-:Y:S01]  /*0cb0*/  SHF.R.U64 R25, R4, R0.reuse, R5.reuse ;  /* 0x0000000004197219 */ /* 0x180fe20000001205 */
[----:B------:R-:W1:Y:S01]  /*0cc0*/  LDC.64 R26, c[0x0][0x8e8] ;  /* 0x00023a00ff1a7b82 */ /* 0x000e620000000a00 */
[----:B------:R-:W-:Y:S01]  /*0cd0*/  SHF.R.U32.HI R4, RZ, R0, R5 ;  /* 0x00000000ff047219 */ /* 0x000fe20000011605 */
[----:B------:R-:W-:Y:S01]  /*0ce0*/  ULDC UR4, c[0x0][0x150] ;  /* 0x0000540000047ab9 */ /* 0x000fe20000000800 */
[----:B------:R-:W-:Y:S02]  /*0cf0*/  IADD3 R9, P0, RZ, -R25, RZ ;  /* 0x80000019ff097210 */ /* 0x000fe40007f1e0ff */
[----:B------:R-:W-:-:S03]  /*0d00*/  I2FP.F32.U32 R0, R8 ;  /* 0x0000000800007245 */ /* 0x000fc60000201000 */
[----:B------:R-:W2:Y:S01]  /*0d10*/  LDC R10, c[0x0][0x8c0] ;  /* 0x00023000ff0a7b82 */ /* 0x000ea20000000800 */
[----:B------:R-:W-:Y:S02]  /*0d20*/  IMAD.X R11, RZ, RZ, ~R4, P0 ;  /* 0x000000ffff0b7224 */ /* 0x000fe400000e0e04 */
[----:B------:R-:W-:Y:S01]  /*0d30*/  FMUL R0, R0, UR4 ;  /* 0x0000000400007c20 */ /* 0x000fe20008400000 */
[----:B------:R-:W-:Y:S01]  /*0d40*/  IMAD.WIDE.U32 R4, R9, R20, R16 ;  /* 0x0000001409047225 */ /* 0x000fe200078e0010 */
[----:B------:R-:W-:-:S03]  /*0d50*/  ULDC UR4, c[0x0][0x154] ;  /* 0x0000550000047ab9 */ /* 0x000fc60000000800 */
[----:B------:R-:W-:Y:S01]  /*0d60*/  IMAD R6, R11, R20, RZ ;  /* 0x000000140b067224 */ /* 0x000fe200078e02ff */
[----:B------:R-:W3:Y:S01]  /*0d70*/  LDC R7, c[0x0][0x144] ;  /* 0x00005100ff077b82 */ /* 0x000ee20000000800 */
[----:B------:R-:W4:Y:S02]  /*0d80*/  F2I.U32.TRUNC.NTZ R0, R0 ;  /* 0x0000000000007305 */ /* 0x000f24000020f000 */
[----:B------:R-:W-:-:S04]  /*0d90*/  IMAD R9, R9, R21, R6 ;  /* 0x0000001509097224 */ /* 0x000fc800078e0206 */
[----:B------:R-:W-:Y:S01]  /*0da0*/  IMAD.IADD R9, R5, 0x1, R9 ;  /* 0x0000000105097824 */ /* 0x000fe200078e0209 */
[----:B------:R-:W5:Y:S01]  /*0db0*/  LDC R12, c[0x0][0x8b0] ;  /* 0x00022c00ff0c7b82 */ /* 0x000f620000000800 */
[----:B-1----:R-:W-:-:S04]  /*0dc0*/  ISETP.NE.U32.AND P0, PT, R26, RZ, PT ;  /* 0x000000ff1a00720c */ /* 0x002fc80003f05070 */
[----:B------:R-:W-:-:S03]  /*0dd0*/  ISETP.NE.AND.EX P0, PT, R27, RZ, PT, P0 ;  /* 0x000000ff1b00720c */ /* 0x000fc60003f05300 */
[----:B------:R-:W1:Y:S01]  /*0de0*/  LDC R11, c[0x0][0x900] ;  /* 0x00024000ff0b7b82 */ /* 0x000e620000000800 */
[-CC-:B--2---:R-:W-:Y:S01]  /*0df0*/  SHF.R.U64 R20, R4, R10.reuse, R9.reuse ;  /* 0x0000000a04147219 */ /* 0x184fe20000001209 */
[----:B----4-:R-:W-:Y:S01]  /*0e00*/  IMAD.MOV R5, RZ, RZ, -R0 ;  /* 0x000000ffff057224 */ /* 0x010fe200078e0a00 */
[----:B------:R-:W-:Y:S02]  /*0e10*/  I2FP.F32.U32 R4, R3 ;  /* 0x0000000300047245 */ /* 0x000fe40000201000 */
[----:B------:R-:W-:Y:S01]  /*0e20*/  SHF.R.U32.HI R9, RZ, R10, R9 ;  /* 0x0000000aff097219 */ /* 0x000fe20000011609 */
[----:B------:R-:W-:Y:S02]  /*0e30*/  IMAD.MOV.U32 R10, RZ, RZ, 0x1 ;  /* 0x00000001ff0a7424 */ /* 0x000fe400078e00ff */
[----:B------:R-:W2:Y:S01]  /*0e40*/  LDC R14, c[0x0][0x148] ;  /* 0x00005200ff0e7b82 */ /* 0x000ea20000000800 */
[----:B---3--:R-:W-:Y:S02]  /*0e50*/  IMAD R0, R7, R5, R8 ;  /* 0x0000000507007224 */ /* 0x008fe400078e0208 */
[----:B------:R-:W-:Y:S01]  /*0e60*/  FMUL R5, R4, UR4 ;  /* 0x0000000404057c20 */ /* 0x000fe20008400000 */
[----:B------:R-:W-:-:S04]  /*0e70*/  MOV R4, 0xffffffff ;  /* 0xffffffff00047802 */ /* 0x000fc80000000f00 */
[----:B------:R-:W3:Y:S01]  /*0e80*/  LDC R24, c[0x0][0x8a8] ;  /* 0x00022a00ff187b82 */ /* 0x000ee20000000800 */
[-CC-:B-----5:R-:W-:Y:S02]  /*0e90*/  SHF.R.U64 R28, R20, R12.reuse, R9.reuse ;  /* 0x0000000c141c7219 */ /* 0x1a0fe40000001209 */
[----:B------:R-:W-:Y:S02]  /*0ea0*/  SHF.R.U32.HI R6, RZ, R12, R9 ;  /* 0x0000000cff067219 */ /* 0x000fe40000011609 */
[----:B------:R4:W1:Y:S03]  /*0eb0*/  F2I.U32.TRUNC.NTZ R12, R5 ;  /* 0x00000005000c7305 */ /* 0x000866000020f000 */
[----:B------:R-:W2:Y:S01]  /*0ec0*/  LDC R15, c[0x0][0x8f0] ;  /* 0x00023c00ff0f7b82 */ /* 0x000ea20000000800 */
[-C--:B-1----:R-:W-:Y:S02]  /*0ed0*/  SHF.R.U64 R30, R28, R11.reuse, R6 ;  /* 0x0000000b1c1e7219 */ /* 0x082fe40000001206 */
[----:B------:R-:W-:-:S02]  /*0ee0*/  SHF.L.U32 R4, R4, R11, RZ ;  /* 0x0000000b04047219 */ /* 0x000fc400000006ff */
[-C--:B------:R-:W-:Y:S02]  /*0ef0*/  SHF.R.U32.HI R6, RZ, R11.reuse, R6 ;  /* 0x0000000bff067219 */ /* 0x080fe40000011606 */
[----:B------:R-:W-:Y:S01]  /*0f00*/  SHF.L.U32 R10, R10, R11, RZ ;  /* 0x0000000b0a0a7219 */ /* 0x000fe200000006ff */
[----:B------:R-:W1:Y:S01]  /*0f10*/  LDC R21, c[0x0][0x8e0] ;  /* 0x00023800ff157b82 */ /* 0x000e620000000800 */
[----:B------:R-:W-:Y:S01]  /*0f20*/  LOP3.LUT R11, RZ, R4, RZ, 0x33, !PT ;  /* 0x00000004ff0b7212 */ /* 0x000fe200078e33ff */
[----:B------:R-:W-:Y:S02]  /*0f30*/  IMAD.MOV.U32 R4, RZ, RZ, R30 ;  /* 0x000000ffff047224 */ /* 0x000fe400078e001e */
[----:B----4-:R-:W-:-:S04]  /*0f40*/  IMAD.MOV.U32 R5, RZ, RZ, R6 ;  /* 0x000000ffff057224 */ /* 0x010fc800078e0006 */
[----:B------:R-:W4:Y:S01]  /*0f50*/  LDC R23, c[0x0][0x8b8] ;  /* 0x00022e00ff177b82 */ /* 0x000f220000000800 */
[----:B------:R-:W-:Y:S05]  /*0f60*/  @!P0 BRA `(.L_x_13) ;  /* 0x0000000000288947 */ /* 0x000fea0003800000 */
[----:B------:R-:W5:Y:S02]  /*0f70*/  LDC R9, c[0x0][0x8f4] ;  /* 0x00023d00ff097b82 */ /* 0x000f640000000800 */
[----:B-----5:R-:W-:-:S04]  /*0f80*/  IADD3 R9, P0, R30, R9, RZ ;  /* 0x000000091e097210 */ /* 0x020fc80007f1e0ff */
[----:B------:R-:W-:-:S05]  /*0f90*/  IADD3.X R13, RZ, R6, RZ, P0, !PT ;  /* 0x00000006ff0d7210 */ /* 0x000fca00007fe4ff */
[----:B------:R-:W-:-:S04]  /*0fa0*/  IMAD.WIDE.U32 R4, R13, R26, RZ ;  /* 0x0000001a0d047225 */ /* 0x000fc800078e00ff */
[----:B------:R-:W-:-:S04]  /*0fb0*/  IMAD.WIDE.U32 R6, P0, R9, R27, R4 ;  /* 0x0000001b09067225 */ /* 0x000fc80007800004 */
[----:B------:R-:W-:-:S04]  /*0fc0*/  IMAD.WIDE.U32 R4, R9, R26, RZ ;  /* 0x0000001a09047225 */ /* 0x000fc800078e00ff */
[----:B------:R-:W-:Y:S01]  /*0fd0*/  IMAD.X R9, RZ, RZ, RZ, P0 ;  /* 0x000000ffff097224 */ /* 0x000fe200000e06ff */
[----:B------:R-:W-:Y:S01]  /*0fe0*/  IADD3 RZ, P0, R5, R6, RZ ;  /* 0x0000000605ff7210 */ /* 0x000fe20007f1e0ff */
[----:B------:R-:W-:-:S04]  /*0ff0*/  IMAD.MOV.U32 R8, RZ, RZ, R7 ;  /* 0x000000ffff087224 */ /* 0x000fc800078e0007 */
[----:B------:R-:W-:-:S08]  /*1000*/  IMAD.WIDE.U32.X R4, R13, R27, R8, P0 ;  /* 0x0000001b0d047225 */ /* 0x000fd000000e0408 */
.L_x_13:
[----:B--2---:R-:W-:Y:S01]  /*1010*/  SHF.R.U64 R4, R4, R15, R5 ;  /* 0x0000000f04047219 */ /* 0x004fe20000001205 */
[----:B------:R-:W-:Y:S01]  /*1020*/  IMAD.MOV R12, RZ, RZ, -R12 ;  /* 0x000000ffff0c7224 */ /* 0x000fe200078e0a0c */
[----:B------:R-:W-:Y:S02]  /*1030*/  LOP3.LUT R11, R28, R11, RZ, 0xc0, !PT ;  /* 0x0000000b1c0b7212 */ /* 0x000fe400078ec0ff */
[----:B---3--:R-:W-:Y:S01]  /*1040*/  IADD3 R5, R24, -0x1, RZ ;  /* 0xffffffff18057810 */ /* 0x008fe20007ffe0ff */
[----:B------:R-:W-:Y:S01]  /*1050*/  IMAD.MOV R6, RZ, RZ, -R4 ;  /* 0x000000ffff067224 */ /* 0x000fe200078e0a04 */
[----:B------:R-:W-:Y:S01]  /*1060*/  R2UR UR43, R25 ;  /* 0x00000000192b72ca */ /* 0x000fe200000e0000 */
[----:B------:R-:W-:Y:S01]  /*1070*/  @P6 IMAD R0, R14, R12, R3 ;  /* 0x0000000c0e006224 */ /* 0x000fe200078e0203 */
[----:B------:R-:W-:Y:S01]  /*1080*/  LOP3.LUT R5, R20, R5, RZ, 0xc0, !PT ;  /* 0x0000000514057212 */ /* 0x000fe200078ec0ff */
[----:B------:R-:W-:Y:S02]  /*1090*/  IMAD R11, R10, R4, R11 ;  /* 0x000000040a0b7224 */ /* 0x000fe400078e020b */
[----:B-1----:R-:W-:-:S02]  /*10a0*/  IMAD R3, R6, R21, R30 ;  /* 0x0000001506037224 */ /* 0x002fc400078e021e */
[----:B----4-:R-:W-:Y:S02]  /*10b0*/  IMAD R0, R11, R23, R0 ;  /* 0x000000170b007224 */ /* 0x010fe400078e0200 */
[----:B------:R-:W-:Y:S02]  /*10c0*/  IMAD R3, R3, R24, R5 ;  /* 0x0000001803037224 */ /* 0x000fe400078e0205 */
[----:B------:R-:W-:-:S03]  /*10d0*/  IMAD.MOV.U32 R4, RZ, RZ, 0x1 ;  /* 0x00000001ff047424 */ /* 0x000fc600078e00ff */
[----:B------:R-:W-:Y:S02]  /*10e0*/  SEL R153, R3, R0, !P6 ;  /* 0x0000000003997207 */ /* 0x000fe40007000000 */
[----:B------:R-:W-:Y:S02]  /*10f0*/  SEL R154, R0, R3, !P6 ;  /* 0x00000003009a7207 */ /* 0x000fe40007000000 */
[----:B------:R-:W-:-:S07]  /*1100*/  PRMT R0, R4, 0x7610, R0 ;  /* 0x0000761004007816 */ /* 0x000fce0000000000 */
.L_x_11:
[----:B------:R-:W-:-:S08]  /*1110*/  NOP ;  /* 0x0000000000007918 */ /* 0x000fd00000000000 */
[----:B------:R-:W1:Y:S02]  /*1120*/  USETMAXREG.TRY_ALLOC.CTAPOOL UP0, 0xe8 ;  /* 0x000000e8000079c8 */ /* 0x000e640008000600 */
[----:B-1----:R-:W-:-:S13]  /*1130*/  PLOP3.LUT P0, PT, PT, PT, UP0, 0x80, 0x0 ;  /* 0x000000000000781c */ /* 0x002fda0003f0f008 */
[----:B------:R-:W-:Y:S05]  /*1140*/  @!P0 BRA `(.L_x_11) ;  /* 0xfffffffc00f08947 */ /* 0x000fea000383ffff */
[----:B------:R-:W-:Y:S02]  /*1150*/  ULDC.64 UR4, c[0x0][0x590] ;  /* 0x0001640000047ab9 */ /* 0x000fe40000000a00 */
[----:B------:R-:W-:Y:S01]  /*1160*/  IMAD.U32 R165, RZ, RZ, UR4 ;  /* 0x00000004ffa57e24 */ /* 0x000fe2000f8e00ff */
[----:B------:R-:W-:-:S04]  /*1170*/  MOV R164, UR5 ;  /* 0x0000000500a47c02 */ /* 0x000fc80008000f00 */
[----:B------:R-:W-:-:S04]  /*1180*/  ISETP.NE.U32.AND P0, PT, R165, RZ, PT ;  /* 0x000000ffa500720c */ /* 0x000fc80003f05070 */
[----:B------:R-:W-:-:S13]  /*1190*/  ISETP.NE.AND.EX P0, PT, R164, RZ, PT, P0 ;  /* 0x000000ffa400720c */ /* 0x000fda0003f05300 */
[----:B------:R-:W-:Y:S05]  /*11a0*/  @P0 BRA `(.L_x_14) ;  /* 0x00000000002c0947 */ /* 0x000fea0003800000 */
[----:B------:R-:W-:Y:S02]  /*11b0*/  ULDC.64 UR4, c[0x0][0x588] ;  /* 0x0001620000047ab9 */ /* 0x000fe40000000a00 */
[----:B------:R-:W-:-:S04]  /*11c0*/  ISETP.NE.U32.AND P0, PT, RZ, UR4, PT ;  /* 0x00000004ff007c0c */ /* 0x000fc8000bf05070 */
[----:B------:R-:W-:-:S13]  /*11d0*/  ISETP.NE.AND.EX P0, PT, RZ, UR5, PT, P0 ;  /* 0x00000005ff007c0c */ /* 0x000fda000bf05300 */
[----:B------:R-:W-:Y:S05]  /*11e0*/  @!P0 BRA `(.L_x_15) ;  /* 0x0000000000108947 */ /* 0x000fea0003800000 */
[----:B------:R-:W1:Y:S02]  /*11f0*/  LDC.64 R162, c[0x0][0x588] ;  /* 0x00016200ffa27b82 */ /* 0x000e640000000a00 */
[----:B-1----:R1:W5:Y:S01]  /*1200*/  LDG.E R162, desc[UR48][R162.64] ;  /* 0x00000030a2a27981 */ /* 0x002362000c1e1900 */
[----:B------:R-:W-:Y:S01]  /*1210*/  IMAD.MOV.U32 R152, RZ, RZ, 0x1 ;  /* 0x00000001ff987424 */ /* 0x000fe200078e00ff */
[----:B------:R-:W-:Y:S06]  /*1220*/  BRA `(.L_x_14) ;  /* 0x00000000000c7947 */ /* 0x000fec0003800000 */
.L_x_15:
[----:B------:R-:W-:Y:S01]  /*1230*/  ULDC UR4, c[0x0][0x580] ;  /* 0x0001600000047ab9 */ /* 0x000fe20000000800 */
[----:B------:R-:W-:Y:S02]  /*1240*/  IMAD.MOV.U32 R152, RZ, RZ, 0x1 ;  /* 0x00000001ff987424 */ /* 0x000fe400078e00ff */
[----:B------:R-:W-:-:S07]  /*1250*/  IMAD.U32 R162, RZ, RZ, UR4 ;  /* 0x00000004ffa27e24 */ /* 0x000fce000f8e00ff */
.L_x_14:
[----:B------:R-:W-:Y:S02]  /*1260*/  ULDC.64 UR4, c[0x0][0x5b0] ;  /* 0x00016c0000047ab9 */ /* 0x000fe40000000a00 */
[----:B------:R-:W-:-:S04]  /*1270*/  ISETP.NE.U32.AND P0, PT, RZ, UR4, PT ;  /* 0x00000004ff007c0c */ /* 0x000fc8000bf05070 */
[----:B------:R-:W-:-:S13]  /*1280*/  ISETP.NE.AND.EX P0, PT, RZ, UR5, PT, P0 ;  /* 0x00000005ff007c0c */ /* 0x000fda000bf05300 */
[----:B------:R-:W-:Y:S05]  /*1290*/  @P0 BRA `(.L_x_16) ;  /* 0x0000000000240947 */ /* 0x000fea0003800000 */
[----:B------:R-:W-:Y:S02]  /*12a0*/  ULDC.64 UR4, c[0x0][0x5a8] ;  /* 0x00016a0000047ab9 */ /* 0x000fe40000000a00 */
[----:B------:R-:W-:-:S04]  /*12b0*/  ISETP.NE.U32.AND P0, PT, RZ, UR4, PT ;  /* 0x00000004ff007c0c */ /* 0x000fc8000bf05070 */
[----:B------:R-:W-:-:S13]  /*12c0*/  ISETP.NE.AND.EX P0, PT, RZ, UR5, PT, P0 ;  /* 0x00000005ff007c0c */ /* 0x000fda000bf05300 */
[----:B------:R-:W-:Y:S05]  /*12d0*/  @!P0 BRA `(.L_x_17) ;  /* 0x00000000000c8947 */ /* 0x000fea0003800000 */
[----:B------:R-:W2:Y:S02]  /*12e0*/  LDC.64 R160, c[0x0][0x5a8] ;  /* 0x00016a00ffa07b82 */ /* 0x000ea40000000a00 */
[----:B--2---:R2:W5:Y:S01]  /*12f0*/  LDG.E R160, desc[UR48][R160.64] ;  /* 0x00000030a0a07981 */ /* 0x004562000c1e1900 */
[----:B------:R-:W-:Y:S05]  /*1300*/  BRA `(.L_x_16) ;  /* 0x0000000000087947 */ /* 0x000fea0003800000 */
.L_x_17:
[----:B------:R-:W-:Y:S02]  /*1310*/  ULDC UR4, c[0x0][0x5a0] ;  /* 0x0001680000047ab9 */ /* 0x000fe40000000800 */
[----:B------:R-:W-:-:S07]  /*1320*/  MOV R160, UR4 ;  /* 0x0000000400a07c02 */ /* 0x000fce0008000f00 */
.L_x_16:
[----:B------:R-:W-:Y:S01]  /*1330*/  LOP3.LUT P1, RZ, R0, 0xff, RZ, 0xc0, !PT ;  /* 0x000000ff00ff7812 */ /* 0x000fe2000782c0ff */
[----:B------:R-:W-:Y:S01]  /*1340*/  UMOV UR36, URZ ;  /* 0x0000003f00247c82 */ /* 0x000fe20008000000 */
[----:B------:R-:W-:-:S11]  /*1350*/  PLOP3.LUT P0, PT, PT, PT, PT, 0x80, 0x0 ;  /* 0x000000000000781c */ /* 0x000fd60003f0f070 */
[----:B------:R-:W-:Y:S05]  /*1360*/  @!P1 BRA `(.L_x_18) ;  /* 0x0000006000489947 */ /* 0x000fea0003800000 */
[----:B------:R-:W-:Y:S01]  /*1370*/  ULDC UR4, c[0x0][0x28c] ;  /* 0x0000a30000047ab9 */ /* 0x000fe20000000800 */
[----:B------:R-:W-:Y:S01]  /*1380*/  IMAD.MOV.U32 R155, RZ, RZ, 0x10 ;  /* 0x00000010ff9b7424 */ /* 0x000fe200078e00ff */
[----:B------:R-:W-:Y:S01]  /*1390*/  UIADD3 UR4, UR4, 0x3f, URZ ;  /* 0x0000003f04047890 */ /* 0x000fe2000fffe03f */
[----:B------:R-:W-:Y:S01]  /*13a0*/  LOP3.LUT P0, RZ, R18, 0x4, RZ, 0xc0, !PT ;  /* 0x0000000412ff7812 */ /* 0x000fe2000780c0ff */
[--C-:B-----5:R-:W-:Y:S01]  /*13b0*/  IMAD.MOV.U32 R159, RZ, RZ, R162.reuse ;  /* 0x000000ffff9f7224 */ /* 0x120fe200078e00a2 */
[----:B-1----:R-:W-:Y:S01]  /*13c0*/  LOP3.LUT R163, R22, 0x1, RZ, 0xfc, !PT ;  /* 0x0000000116a37812 */ /* 0x002fe200078efcff */
[----:B------:R-:W-:Y:S01]  /*13d0*/  USHF.R.S32.HI UR5, URZ, 0x1f, UR4 ;  /* 0x0000001f3f057899 */ /* 0x000fe20008011404 */
[----:B--2---:R-:W-:Y:S01]  /*13e0*/  LOP3.LUT R161, R19, 0x1, RZ, 0xfc, !PT ;  /* 0x0000000113a17812 */ /* 0x004fe200078efcff */
[----:B------:R-:W-:Y:S01]  /*13f0*/  IMAD.MOV.U32 R156, RZ, RZ, R162 ;  /* 0x000000ffff9c7224 */ /* 0x000fe200078e00a2 */
[C---:B------:R-:W-:Y:S01]  /*1400*/  PRMT R158, R152.reuse, 0x7610, R158 ;  /* 0x00007610989e7816 */ /* 0x040fe2000000009e */
[----:B------:R-:W-:Y:S01]  /*1410*/  ULEA.HI UR5, UR5, UR4, URZ, 0x6 ;  /* 0x0000000405057291 */ /* 0x000fe2000f8f303f */
[----:B------:R-:W-:Y:S01]  /*1420*/  PRMT R157, R152, 0x7610, R157 ;  /* 0x00007610989d7816 */ /* 0x000fe2000000009d */
[----:B------:R-:W-:Y:S01]  /*1430*/  ULDC.64 UR54, c[0x0][0x198] ;  /* 0x0000660000367ab9 */ /* 0x000fe20000000a00 */
[----:B------:R-:W-:Y:S01]  /*1440*/  SEL R155, R155, 0xfffffff0, !P0 ;  /* 0xfffffff09b9b7807 */ /* 0x000fe20004000000 */
[----:B------:R-:W-:Y:S01]  /*1450*/  UMOV UR39, URZ ;  /* 0x0000003f00277c82 */ /* 0x000fe20008000000 */
[----:B------:R-:W-:Y:S01]  /*1460*/  UMOV UR44, URZ ;  /* 0x0000003f002c7c82 */ /* 0x000fe20008000000 */
[----:B------:R-:W-:Y:S01]  /*1470*/  USHF.R.S32.HI UR50, URZ, 0x6, UR5 ;  /* 0x000000063f327899 */ /* 0x000fe20008011405 */
[----:B------:R-:W-:Y:S01]  /*1480*/  UMOV UR45, URZ ;  /* 0x0000003f002d7c82 */ /* 0x000fe20008000000 */
[----:B------:R-:W-:-:S10]  /*1490*/  UMOV UR36, URZ ;  /* 0x0000003f00247c82 */ /* 0x000fd40008000000 */
.L_x_136:
[----:B------:R-:W-:Y:S01]  /*14a0*/  LOP3.LUT R0, R18, 0x80, RZ, 0xc0, !PT ;  /* 0x0000008012007812 */ /* 0x000fe200078ec0ff */
[----:B-1----:R-:W1:Y:S01]  /*14b0*/  S2UR UR51, SR_CgaCtaId ;  /* 0x00000000003379c3 */ /* 0x002e620000008800 */
[----:B------:R-:W-:Y:S02]  /*14c0*/  UMOV UR52, 0x400 ;  /* 0x0000040000347882 */ /* 0x000fe40000000000 */
[----:B------:R-:W-:-:S06]  /*14d0*/  SHF.R.U32.HI R0, RZ, 0x7, R0 ;  /* 0x00000007ff007819 */ /* 0x000fcc0000011600 */
[----:B------:R-:W2:Y:S01]  /*14e0*/  SHFL.IDX PT, R0, R0, RZ, 0x1f ;  /* 0x00001fff00007589 */ /* 0x000ea200000e0000 */
[----:B-1----:R-:W-:Y:S01]  /*14f0*/  ULEA UR52, UR51, UR52, 0x18 ;  /* 0x0000003433347291 */ /* 0x002fe2000f8ec03f */
[----:B--2---:R-:W-:-:S13]  /*1500*/  R2UR UR4, R0 ;  /* 0x00000000000472ca */ /* 0x004fda00000e0000 */
[----:B------:R-:W-:-:S04]  /*1510*/  ULEA.HI UR5, UR4, UR4, URZ, 0x1 ;  /* 0x0000000404057291 */ /* 0x000fc8000f8f083f */
[----:B------:R-:W-:-:S04]  /*1520*/  ULOP3.LUT UR5, UR5, 0x7fffe, URZ, 0xc0, !UPT ;  /* 0x0007fffe05057892 */ /* 0x000fc8000f8ec03f */
[----:B------:R-:W-:-:S03]  /*1530*/  UIADD3 UR5, UR4, -UR5, URZ ;  /* 0x8000000504057290 */ /* 0x000fc6000fffe03f */
[----:B------:R-:W-:Y:S01]  /*1540*/  ULDC UR4, c[0x0][0x28c] ;  /* 0x0000a30000047ab9 */ /* 0x000fe20000000800 */
[----:B------:R-:W-:Y:S01]  /*1550*/  ULEA UR5, UR5, UR52, 0xd ;  /* 0x0000003405057291 */ /* 0x000fe2000f8e683f */
[----:B------:R-:W-:-:S03]  /*1560*/  ISETP.LT.AND P0, PT, RZ, UR4, PT ;  /* 0x00000004ff007c0c */ /* 0x000fc6000bf01270 */
[----:B------:R-:W-:-:S04]  /*1570*/  UIADD3 UR5, UR5, 0x8400, URZ ;  /* 0x0000840005057890 */ /* 0x000fc8000fffe03f */
[----:B------:R-:W-:-:S04]  /*1580*/  USHF.R.U32.HI UR5, URZ, 0x4, UR5 ;  /* 0x000000043f057899 */ /* 0x000fc80008011605 */
[----:B------:R-:W-:-:S04]  /*1590*/  ULOP3.LUT UR5, UR5, 0x3fff, URZ, 0xc0, !UPT ;  /* 0x00003fff05057892 */ /* 0x000fc8000f8ec03f */
[----:B------:R-:W-:Y:S01]  /*15a0*/  ULOP3.LUT UR40, UR5, 0x10000, URZ, 0xfc, !UPT ;  /* 0x0001000005287892 */ /* 0x000fe2000f8efc3f */
[----:B------:R-:W-:Y:S11]  /*15b0*/  @P0 BRA `(.L_x_19) ;  /* 0x0000000000400947 */ /* 0x000ff60003800000 */
[----:B------:R-:W-:Y:S01]  /*15c0*/  MOV R0, 0x0 ;  /* 0x0000000000007802 */ /* 0x000fe20000000f00 */
[----:B------:R-:W-:Y:S01]  /*15d0*/  ULDC.64 UR4, c[0x4][0x70] ;  /* 0x01001c0000047ab9 */ /* 0x000fe20000000a00 */
[----:B------:R-:W-:Y:S01]  /*15e0*/  ULDC.64 UR6, c[0x4][0x8] ;  /* 0x0100020000067ab9 */ /* 0x000fe20000000a00 */
[----:B------:R-:W-:Y:S01]  /*15f0*/  MOV R4, UR4 ;  /* 0x0000000400047c02 */ /* 0x000fe20008000f00 */
[----:B------:R1:W2:Y:S01]  /*1600*/  LDC.64 R14, c[0x4][R0] ;  /* 0x01000000000e7b82 */ /* 0x0002a20000000a00 */
[----:B------:R-:W-:Y:S01]  /*1610*/  IMAD.U32 R5, RZ, RZ, UR5 ;  /* 0x00000005ff057e24 */ /* 0x000fe2000f8e00ff */
[----:B------:R-:W-:Y:S01]  /*1620*/  ULDC.64 UR4, c[0x4][0x78] ;  /* 0x01001e0000047ab9 */ /* 0x000fe20000000a00 */
[----:B------:R-:W-:Y:S01]  /*1630*/  MOV R10, UR6 ;  /* 0x00000006000a7c02 */ /* 0x000fe20008000f00 */
[----:B------:R-:W-:Y:S01]  /*1640*/  IMAD.U32 R6, RZ, RZ, UR4 ;  /* 0x00000004ff067e24 */ /* 0x000fe2000f8e00ff */
[----:B------:R-:W-:Y:S01]  /*1650*/  MOV R13, RZ ;  /* 0x000000ff000d7202 */ /* 0x000fe20000000f00 */
[----:B------:R-:W-:-:S02]  /*1660*/  IMAD.U32 R7, RZ, RZ, UR5 ;  /* 0x00000005ff077e24 */ /* 0x000fc4000f8e00ff */
[----:B------:R-:W-:Y:S02]  /*1670*/  IMAD.U32 R11, RZ, RZ, UR7 ;  /* 0x00000007ff0b7e24 */ /* 0x000fe4000f8e00ff */
[----:B------:R-:W-:Y:S02]  /*1680*/  IMAD.MOV.U32 R8, RZ, RZ, 0x1e1 ;  /* 0x000001e1ff087424 */ /* 0x000fe400078e00ff */
[----:B-1----:R-:W-:-:S07]  /*1690*/  IMAD.MOV.U32 R12, RZ, RZ, 0x1 ;  /* 0x00000001ff0c7424 */ /* 0x002fce00078e00ff */
[----:B------:R-:W-:-:S07]  /*16a0*/  LEPC R20, `(.L_x_19) ;  /* 0x000000001014794e */ /* 0x000fce0000000000 */
[----:B--2---:R-:W-:Y:S05]  /*16b0*/  CALL.ABS.NOINC R14 ;  /* 0x000000000e007343 */ /* 0x004fea0003c00000 */
.L_x_19:
[----:B------:R-:W-:-:S13]  /*16c0*/  ISETP.NE.AND P0, PT, R163, 0x3, PT ;  /* 0x00000003a300780c */ /* 0x000fda0003f05270 */
[----:B------:R-:W-:Y:S05]  /*16d0*/  @!P0 BRA `(.L_x_20) ;  /* 0x0000000000048947 */ /* 0x000fea0003800000 */
[----:B------:R-:W-:Y:S01]  /*16e0*/  BPT.TRAP 0x1 ;  /* 0x000000040000795c */ /* 0x000fe20000300000 */
.L_x_20:
[----:B------:R-:W-:Y:S02]  /*16f0*/  IMAD.U32 R3, RZ, RZ, UR45 ;  /* 0x0000002dff037e24 */ /* 0x000fe4000f8e00ff */
[----:B------:R-:W-:-:S03]  /*1700*/  IMAD.U32 R0, RZ, RZ, UR44 ;  /* 0x0000002cff007e24 */ /* 0x000fc6000f8e00ff */
[----:B------:R-:W-:Y:S02]  /*1710*/  LEA R3, R3, UR52, 0x3 ;  /* 0x0000003403037c11 */ /* 0x000fe4000f8e18ff */
[----:B------:R-:W-:-:S04]  /*1720*/  SHF.L.U32 R0, R0, 0x1f, RZ ;  /* 0x0000001f00007819 */ /* 0x000fc800000006ff */
[----:B------:R1:W2:Y:S01]  /*1730*/  SYNCS.PHASECHK.TRANS64.TRYWAIT P1, [R3+URZ], R0 ;  /* 0x00000000030075a7 */ /* 0x0002a2000802017f */
[----:B------:R-:W-:Y:S05]  /*1740*/  @!P0 BRA `(.L_x_21) ;  /* 0x0000000000048947 */ /* 0x000fea0003800000 */
[----:B------:R-:W-:Y:S01]  /*1750*/  BPT.TRAP 0x1 ;  /* 0x000000040000795c */ /* 0x000fe20000300000 */
.L_x_21:
[----:B--2---:R-:W-:Y:S05]  /*1760*/  @P1 BRA `(.L_x_22) ;  /* 0x0000000000081947 */ /* 0x004fea0003800000 */
[----:B------:R-:W2:Y:S02]  /*1770*/  SYNCS.PHASECHK.TRANS64.TRYWAIT P1, [R3+URZ], R0 ;  /* 0x00000000030075a7 */ /* 0x000ea4000802017f */
[----:B--2---:R-:W-:Y:S05]  /*1780*/  @!P1 BRA `(.L_x_23) ;  /* 0x0000008c00789947 */ /* 0x004fea0003800000 */
.L_x_22:
[----:B------:R-:W-:-:S04]  /*1790*/  UISETP.LT.AND UP0, UPT, UR50, 0x1, UPT ;  /* 0x000000013200788c */ /* 0x000fc8000bf01270 */
[----:B------:R-:W-:-:S04]  /*17a0*/  USEL UR4, UR50, 0x1, UP0 ;  /* 0x0000000132047887 */ /* 0x000fc80008000000 */
[----:B------:R-:W-:-:S06]  /*17b0*/  UIADD3 UR4, UR50, -UR4, URZ ;  /* 0x8000000432047290 */ /* 0x000fcc000fffe03f */
[----:B-12---:R-:W-:Y:S01]  /*17c0*/  IMAD.U32 R0, RZ, RZ, UR4 ;  /* 0x00000004ff007e24 */ /* 0x006fe2000f8e00ff */
[----:B------:R-:W-:Y:S05]  /*17d0*/  WARPSYNC.ALL ;  /* 0x0000000000007948 */ /* 0x000fea0003800000 */
[----:B------:R-:W-:Y:S01]  /*17e0*/  ISETP.GE.AND P1, PT, R0, 0x1, PT ;  /* 0x000000010000780c */ /* 0x000fe20003f26270 */
[----:B------:R-:W-:Y:S01]  /*17f0*/  UIADD3 UR4, UR52, 0x18400, URZ ;  /* 0x0001840034047890 */ /* 0x000fe2000fffe03f */
[----:B------:R-:W-:Y:S01]  /*1800*/  WARPGROUP.ARRIVE ;  /* 0x00000000000079c5 */ /* 0x000fe20000000000 */
[----:B------:R-:W-:Y:S02]  /*1810*/  ULEA UR9, UR45, UR40, 0xa ;  /* 0x000000282d097291 */ /* 0x000fe4000f8e503f */
[----:B------:R-:W-:Y:S01]  /*1820*/  USHF.R.U32.HI UR4, URZ, 0x4, UR4 ;  /* 0x000000043f047899 */ /* 0x000fe20008011604 */
[----:B------:R-:W-:Y:S01]  /*1830*/  UMOV UR5, 0x40000040 ;  /* 0x4000004000057882 */ /* 0x000fe20000000000 */
[----:B------:R-:W-:-:S02]  /*1840*/  UMOV UR7, 0x40000040 ;  /* 0x4000004000077882 */ /* 0x000fc40000000000 */
[----:B------:R-:W-:-:S04]  /*1850*/  ULOP3.LUT UR4, UR4, 0x3fff, URZ, 0xc0, !UPT ;  /* 0x00003fff04047892 */ /* 0x000fc8000f8ec03f */
[----:B------:R-:W-:-:S03]  /*1860*/  ULOP3.LUT UR8, UR4, 0x10000, URZ, 0xfc, !UPT ;  /* 0x0001000004087892 */ /* 0x000fc6000f8efc3f */
[----:B------:R-:W-:Y:S01]  /*1870*/  UMOV UR4, UR9 ;  /* 0x0000000900047c82 */ /* 0x000fe20008000000 */
[----:B------:R-:W-:-:S07]  /*1880*/  ULEA UR10, UR45, UR8, 0xb ;  /* 0x000000082d0a7291 */ /* 0x000fce000f8e583f */
[----:B------:R-:W-:Y:S02]  /*1890*/  UMOV UR6, UR10 ;  /* 0x0000000a00067c82 */ /* 0x000fe40008000000 */
[----:B------:R-:W-:Y:S01]  /*18a0*/  HGMMA.64x256x16.F32.BF16 R24, gdesc[UR4], RZ, !UPT, gsb0 ;  /* 0x03e00000041879f0 */ /* 0x000fe2000c0018ff */
[----:B------:R-:W-:Y:S02]  /*18b0*/  UIADD3 UR4, UR9, 0x2, URZ ;  /* 0x0000000209047890 */ /* 0x000fe4000fffe03f */
[----:B------:R-:W-:Y:S01]  /*18c0*/  UIADD3 UR6, UR10, 0x2, URZ ;  /* 0x000000020a067890 */ /* 0x000fe2000fffe03f */
[----:B------:R-:W-:Y:S01]  /*18d0*/  UMOV UR5, 0x40000040 ;  /* 0x4000004000057882 */ /* 0x000fe20000000000 */
[----:B------:R-:W-:Y:S01]  /*18e0*/  UMOV UR7, 0x40000040 ;  /* 0x4000004000077882 */ /* 0x000fe20000000000 */
[----:B------:R-:W-:Y:S02]  /*18f0*/  WARPGROUP.DEPBAR.LE gsb0, 0x0 ;  /* 0x00008000000079c5 */ /* 0x000fe40000010000 */
[----:B------:R-:W-:-:S15]  /*1900*/  WARPGROUP.ARRIVE ;  /* 0x00000000000079c5 */ /* 0x000fde0000000000 */
[----:B------:R-:W-:-:S05]  /*1910*/  NOP ;  /* 0x0000000000007918 */ /* 0x000fca0000000000 */
[----:B------:R-:W-:Y:S01]  /*1920*/  HGMMA.64x256x16.F32.BF16 R24, gdesc[UR4], R24, gsb0 ;  /* 0x03e00000041879f0 */ /* 0x000fe20008001818 */
        /* <DEDUP_REMOVED lines=15> */
[----:B------:R-:W-:Y:S03]  /*1a20*/  HGMMA.64x256x16.F32.BF16 R24, gdesc[UR4], R24, gsb0 ;  /* 0x03e00000041879f0 */ /* 0x000fe60008001818 */
[----:B------:R-:W-:Y:S02]  /*1a30*/  WARPGROUP.DEPBAR.LE gsb0, 0x0 ;  /* 0x00008000000079c5 */ /* 0x000fe40000010000 */
[----:B------:R-:W-:Y:S05]  /*1a40*/  @!P1 BRA `(.L_x_24) ;  /* 0x0000000400189947 */ /* 0x000fea0003800000 */
[----:B------:R-:W-:Y:S02]  /*1a50*/  UIADD3 UR4, UR45, 0x1, URZ ;  /* 0x000000012d047890 */ /* 0x000fe4000fffe03f */
[----:B------:R-:W-:Y:S02]  /*1a60*/  UMOV UR10, UR45 ;  /* 0x0000002d000a7c82 */ /* 0x000fe40008000000 */
[----:B------:R-:W-:-:S04]  /*1a70*/  UISETP.NE.AND UP0, UPT, UR4, 0x4, UPT ;  /* 0x000000040400788c */ /* 0x000fc8000bf05270 */
[----:B------:R-:W-:Y:S02]  /*1a80*/  USEL UR5, URZ, 0x1, UP0 ;  /* 0x000000013f057887 */ /* 0x000fe40008000000 */
[----:B------:R-:W-:Y:S02]  /*1a90*/  USEL UR9, UR4, URZ, UP0 ;  /* 0x0000003f04097287 */ /* 0x000fe40008000000 */
[----:B------:R-:W-:-:S06]  /*1aa0*/  ULOP3.LUT UR5, UR44, UR5, URZ, 0x3c, !UPT ;  /* 0x000000052c057292 */ /* 0x000fcc000f8e3c3f */
[----:B------:R-:W-:-:S07]  /*1ab0*/  MOV R5, UR5 ;  /* 0x0000000500057c02 */ /* 0x000fce0008000f00 */
.L_x_31:
[----:B-12---:R-:W-:Y:S05]  /*1ac0*/  @!P0 BRA `(.L_x_25) ;  /* 0x0000000000048947 */ /* 0x006fea0003800000 */
[----:B------:R-:W-:Y:S01]  /*1ad0*/  BPT.TRAP 0x1 ;  /* 0x000000040000795c */ /* 0x000fe20000300000 */
.L_x_25:
[----:B------:R-:W-:Y:S01]  /*1ae0*/  ULEA UR4, UR9, UR52, 0x3 ;  /* 0x0000003409047291 */ /* 0x000fe2000f8e183f */
[----:B------:R-:W-:-:S08]  /*1af0*/  SHF.L.U32 R3, R5, 0x1f, RZ ;  /* 0x0000001f05037819 */ /* 0x000fd000000006ff */
[----:B------:R1:W2:Y:S01]  /*1b00*/  SYNCS.PHASECHK.TRANS64.TRYWAIT P1, [UR4], R3 ;  /* 0x00000003ff0075a7 */ /* 0x0002a20008020144 */
[----:B------:R-:W-:Y:S05]  /*1b10*/  @!P0 BRA `(.L_x_26) ;  /* 0x0000000000048947 */ /* 0x000fea0003800000 */
[----:B------:R-:W-:Y:S01]  /*1b20*/  BPT.TRAP 0x1 ;  /* 0x000000040000795c */ /* 0x000fe20000300000 */
.L_x_26:
[----:B--2---:R-:W-:Y:S05]  /*1b30*/  @P1 BRA `(.L_x_27) ;  /* 0x0000000000081947 */ /* 0x004fea0003800000 */
[----:B------:R-:W2:Y:S02]  /*1b40*/  SYNCS.PHASECHK.TRANS64.TRYWAIT P1, [UR4], R3 ;  /* 0x00000003ff0075a7 */ /* 0x000ea40008020144 */
[----:B--2---:R-:W-:Y:S05]  /*1b50*/  @!P1 BRA `(.L_x_28) ;  /* 0x0000008800989947 */ /* 0x004fea0003800000 */
.L_x_27:
[----:B------:R-:W-:Y:S01]  /*1b60*/  ULEA UR11, UR9, UR40, 0xa ;  /* 0x00000028090b7291 */ /* 0x000fe2000f8e503f */
[----:B------:R-:W-:Y:S01]  /*1b70*/  WARPGROUP.ARRIVE ;  /* 0x00000000000079c5 */ /* 0x000fe20000000000 */
[----:B------:R-:W-:Y:S01]  /*1b80*/  ULEA UR12, UR9, UR8, 0xb ;  /* 0x00000008090c7291 */ /* 0x000fe2000f8e583f */
[----:B------:R-:W-:Y:S01]  /*1b90*/  UMOV UR5, 0x40000040 ;  /* 0x4000004000057882 */ /* 0x000fe20000000000 */
[----:B------:R-:W-:-:S03]  /*1ba0*/  UMOV UR7, 0x40000040 ;  /* 0x4000004000077882 */ /* 0x000fc60000000000 */
[----:B------:R-:W-:Y:S02]  /*1bb0*/  UMOV UR4, UR11 ;  /* 0x0000000b00047c82 */ /* 0x000fe40008000000 */
[----:B------:R-:W-:Y:S02]  /*1bc0*/  UMOV UR6, UR12 ;  /* 0x0000000c00067c82 */ /* 0x000fe40008000000 */
[----:B------:R-:W-:Y:S01]  /*1bd0*/  HGMMA.64x256x16.F32.BF16 R24, gdesc[UR4], R24, gsb0 ;  /* 0x03e00000041879f0 */ /* 0x000fe20008001818 */
[----:B------:R-:W-:Y:S02]  /*1be0*/  UIADD3 UR4, UR11, 0x2, URZ ;  /* 0x000000020b047890 */ /* 0x000fe4000fffe03f */
[----:B------:R-:W-:Y:S01]  /*1bf0*/  UIADD3 UR6, UR12, 0x2, URZ ;  /* 0x000000020c067890 */ /* 0x000fe2000fffe03f */
[----:B------:R-:W-:Y:S01]  /*1c00*/  UMOV UR5, 0x40000040 ;  /* 0x4000004000057882 */ /* 0x000fe20000000000 */
[----:B------:R-:W-:Y:S01]  /*1c10*/  UMOV UR7, 0x40000040 ;  /* 0x4000004000077882 */ /* 0x000fe20000000000 */
[----:B------:R-:W-:-:S02]  /*1c20*/  WARPGROUP.DEPBAR.LE gsb0, 0x0 ;  /* 0x00008000000079c5 */ /* 0x000fc40000010000 */
        /* <DEDUP_REMOVED lines=21> */
[----:B------:R-:W-:Y:S01]  /*1d80*/  BPT.TRAP 0x1 ;  /* 0x000000040000795c */ /* 0x000fe20000300000 */
.L_x_29:
[----:B------:R-:W-:Y:S01]  /*1d90*/  ULEA UR4, UR10, UR52, 0x3 ;  /* 0x000000340a047291 */ /* 0x000fe2000f8e183f */
[----:B------:R-:W-:-:S03]  /*1da0*/  ISETP.GT.U32.AND P1, PT, R22, 0x1, PT ;  /* 0x000000011600780c */ /* 0x000fc60003f24070 */
[----:B------:R-:W-:-:S04]  /*1db0*/  UIADD3 UR4, UR4, 0x20, URZ ;  /* 0x0000002004047890 */ /* 0x000fc8000fffe03f */
[----:B------:R-:W-:-:S09]  /*1dc0*/  UPRMT UR4, URZ, 0x654, UR4 ;  /* 0x000006543f047896 */ /* 0x000fd20008000004 */
[----:B------:R-:W-:Y:S01]  /*1dd0*/  SYNCS.ARRIVE.TRANS64.RED.A1T0 RZ, [UR4], RZ ;  /* 0x000000ffffff79a7 */ /* 0x000fe20008100404 */
[----:B------:R-:W-:Y:S05]  /*1de0*/  @P1 BRA `(.L_x_30) ;  /* 0x0000000000041947 */ /* 0x000fea0003800000 */
[----:B------:R-:W-:Y:S01]  /*1df0*/  BPT.TRAP 0x1 ;  /* 0x000000040000795c */ /* 0x000fe20000300000 */
.L_x_30:
[----:B------:R-:W-:Y:S01]  /*1e00*/  UIADD3 UR9, UR9, 0x1, URZ ;  /* 0x0000000109097890 */ /* 0x000fe2000fffe03f */
[C---:B------:R-:W-:Y:S01]  /*1e10*/  ISETP.GT.AND P1, PT, R0.reuse, 0x1, PT ;  /* 0x000000010000780c */ /* 0x040fe20003f24270 */
[----:B------:R-:W-:Y:S01]  /*1e20*/  UIADD3 UR10, UR10, 0x1, URZ ;  /* 0x000000010a0a7890 */ /* 0x000fe2000fffe03f */
[----:B------:R-:W-:Y:S01]  /*1e30*/  VIADD R0, R0, 0xffffffff ;  /* 0xffffffff00007836 */ /* 0x000fe20000000000 */
[----:B------:R-:W-:Y:S02]  /*1e40*/  UISETP.NE.AND UP0, UPT, UR9, 0x4, UPT ;  /* 0x000000040900788c */ /* 0x000fe4000bf05270 */
[----:B------:R-:W-:Y:S02]  /*1e50*/  UISETP.NE.AND UP1, UPT, UR10, 0x4, UPT ;  /* 0x000000040a00788c */ /* 0x000fe4000bf25270 */
[----:B------:R-:W-:Y:S02]  /*1e60*/  USEL UR4, URZ, 0x1, UP0 ;  /* 0x000000013f047887 */ /* 0x000fe40008000000 */
[----:B------:R-:W-:-:S02]  /*1e70*/  USEL UR9, UR9, URZ, UP0 ;  /* 0x0000003f09097287 */ /* 0x000fc40008000000 */
[----:B------:R-:W-:Y:S02]  /*1e80*/  USEL UR10, UR10, URZ, UP1 ;  /* 0x0000003f0a0a7287 */ /* 0x000fe40008800000 */
[----:B------:R-:W-:Y:S01]  /*1e90*/  LOP3.LUT R5, R5, UR4, RZ, 0x3c, !PT ;  /* 0x0000000405057c12 */ /* 0x000fe2000f8e3cff */
[----:B------:R-:W-:Y:S09]  /*1ea0*/  @P1 BRA `(.L_x_31) ;  /* 0xfffffffc00041947 */ /* 0x000ff2000383ffff */
.L_x_24:
[----:B------:R-:W3:Y:S02]  /*1eb0*/  LDC R0, c[0x0][0x28c] ;  /* 0x0000a300ff007b82 */ /* 0x000ee40000000800 */
[----:B---3--:R-:W-:-:S13]  /*1ec0*/  ISETP.GE.AND P1, PT, R0, 0x1, PT ;  /* 0x000000010000780c */ /* 0x008fda0003f26270 */
[----:B------:R-:W-:Y:S05]  /*1ed0*/  @!P1 BRA `(.L_x_32) ;  /* 0x0000000000349947 */ /* 0x000fea0003800000 */
[----:B------:R-:W-:Y:S05]  /*1ee0*/  @!P0 BRA `(.L_x_33) ;  /* 0x0000000000048947 */ /* 0x000fea0003800000 */
[----:B------:R-:W-:Y:S01]  /*1ef0*/  BPT.TRAP 0x1 ;  /* 0x000000040000795c */ /* 0x000fe20000300000 */
.L_x_33:
[----:B------:R-:W-:Y:S01]  /*1f00*/  UISETP.LT.AND UP0, UPT, UR50, 0x1, UPT ;  /* 0x000000013200788c */ /* 0x000fe2000bf01270 */
[----:B------:R-:W-:-:S03]  /*1f10*/  ISETP.GT.U32.AND P0, PT, R22, 0x1, PT ;  /* 0x000000011600780c */ /* 0x000fc60003f04070 */
[----:B------:R-:W-:-:S04]  /*1f20*/  USEL UR4, UR50, 0x1, UP0 ;  /* 0x0000000132047887 */ /* 0x000fc80008000000 */
[----:B------:R-:W-:-:S04]  /*1f30*/  UIADD3 UR4, UR45, UR50, -UR4 ;  /* 0x000000322d047290 */ /* 0x000fc8000fffe804 */
[----:B------:R-:W-:-:S04]  /*1f40*/  USHF.L.U32 UR4, UR4, 0x3, URZ ;  /* 0x0000000304047899 */ /* 0x000fc8000800063f */
[----:B------:R-:W-:-:S04]  /*1f50*/  ULOP3.LUT UR4, UR4, 0x18, URZ, 0xc0, !UPT ;  /* 0x0000001804047892 */ /* 0x000fc8000f8ec03f */
[----:B------:R-:W-:-:S04]  /*1f60*/  UIADD3 UR4, UR52, 0x20, UR4 ;  /* 0x0000002034047890 */ /* 0x000fc8000fffe004 */
[----:B------:R-:W-:-:S09]  /*1f70*/  UPRMT UR4, URZ, 0x654, UR4 ;  /* 0x000006543f047896 */ /* 0x000fd20008000004 */
[----:B------:R-:W-:Y:S01]  /*1f80*/  SYNCS.ARRIVE.TRANS64.RED.A1T0 RZ, [UR4], RZ ;  /* 0x000000ffffff79a7 */ /* 0x000fe20008100404 */
[----:B------:R-:W-:Y:S05]  /*1f90*/  @P0 BRA `(.L_x_32) ;  /* 0x0000000000040947 */ /* 0x000fea0003800000 */
[----:B------:R-:W-:Y:S01]  /*1fa0*/  BPT.TRAP 0x1 ;  /* 0x000000040000795c */ /* 0x000fe20000300000 */
.L_x_32:
[----:B------:R-:W-:Y:S01]  /*1fb0*/  UIADD3 UR4, UR52, 0x200, URZ ;  /* 0x0000020034047890 */ /* 0x000fe2000fffe03f */
[----:B------:R-:W-:Y:S02]  /*1fc0*/  R2UR UR42, R154 ;  /* 0x000000009a2a72ca */ /* 0x000fe400000e0000 */
[----:B------:R-:W-:Y:S01]  /*1fd0*/  R2UR UR41, R153 ;  /* 0x00000000992972ca */ /* 0x000fe200000e0000 */
[----:B------:R-:W-:-:S06]  /*1fe0*/  ULOP3.LUT UP0, URZ, UR4, 0x1bf, URZ, 0xc0, !UPT ;  /* 0x000001bf043f7892 */ /* 0x000fcc000f80c03f */
[----:B------:R-:W-:-:S04]  /*1ff0*/  PLOP3.LUT P0, PT, PT, PT, UP0, 0x80, 0x0 ;  /* 0x000000000000781c */ /* 0x000fc80003f0f008 */
[----:B------:R-:W-:Y:S02]  /*2000*/  USHF.L.U32 UR42, UR42, 0x7, URZ ;  /* 0x000000072a2a7899 */ /* 0x000fe4000800063f */
[----:B------:R-:W-:-:S07]  /*2010*/  USHF.L.U32 UR41, UR41, 0x8, URZ ;  /* 0x0000000829297899 */ /* 0x000fce000800063f */
[----:B------:R-:W-:Y:S05]  /*2020*/  @!P0 BRA `(.L_x_34) ;  /* 0x00000000007c8947 */ /* 0x000fea0003800000 */
[----:B------:R-:W-:Y:S01]  /*2030*/  MOV R23, 0x0 ;  /* 0x0000000000177802 */ /* 0x000fe20000000f00 */
[----:B------:R-:W-:Y:S01]  /*2040*/  ULDC.64 UR4, c[0x4][0x80] ;  /* 0x0100200000047ab9 */ /* 0x000fe20000000a00 */
[----:B------:R-:W-:Y:S01]  /*2050*/  ULDC.64 UR6, c[0x4][0x10] ;  /* 0x0100040000067ab9 */ /* 0x000fe20000000a00 */
[----:B--2---:R-:W-:Y:S01]  /*2060*/  IMAD.U32 R4, RZ, RZ, UR4 ;  /* 0x00000004ff047e24 */ /* 0x004fe2000f8e00ff */
[----:B------:R2:W3:Y:S01]  /*2070*/  LDC.64 R14, c[0x4][R23] ;  /* 0x01000000170e7b82 */ /* 0x0004e20000000a00 */
[----:B------:R-:W-:Y:S01]  /*2080*/  IMAD.U32 R5, RZ, RZ, UR5 ;  /* 0x00000005ff057e24 */ /* 0x000fe2000f8e00ff */
[----:B------:R-:W-:Y:S01]  /*2090*/  ULDC.64 UR4, c[0x4][0x88] ;  /* 0x0100220000047ab9 */ /* 0x000fe20000000a00 */
[----:B------:R-:W-:Y:S01]  /*20a0*/  IMAD.U32 R10, RZ, RZ, UR6 ;  /* 0x00000006ff0a7e24 */ /* 0x000fe2000f8e00ff */
[----:B------:R-:W-:Y:S01]  /*20b0*/  MOV R6, UR4 ;  /* 0x0000000400067c02 */ /* 0x000fe20008000f00 */
[----:B------:R-:W-:Y:S01]  /*20c0*/  IMAD.U32 R7, RZ, RZ, UR5 ;  /* 0x00000005ff077e24 */ /* 0x000fe2000f8e00ff */
[----:B------:R-:W-:Y:S01]  /*20d0*/  MOV R8, 0x70 ;  /* 0x0000007000087802 */ /* 0x000fe20000000f00 */
[----:B------:R-:W-:-:S02]  /*20e0*/  IMAD.U32 R11, RZ, RZ, UR7 ;  /* 0x00000007ff0b7e24 */ /* 0x000fc4000f8e00ff */
[----:B------:R-:W-:Y:S02]  /*20f0*/  IMAD.MOV.U32 R12, RZ, RZ, 0x1 ;  /* 0x00000001ff0c7424 */ /* 0x000fe400078e00ff */
[----:B--2---:R-:W-:-:S07]  /*2100*/  IMAD.MOV.U32 R13, RZ, RZ, RZ ;  /* 0x000000ffff0d7224 */ /* 0x004fce00078e00ff */
[----:B------:R-:W-:-:S07]  /*2110*/  LEPC R20, `(.L_x_35) ;  /* 0x000000001014794e */ /* 0x000fce0000000000 */
[----:B-1-3--:R-:W-:Y:S05]  /*2120*/  CALL.ABS.NOINC R14 ;  /* 0x000000000e007343 */ /* 0x00afea0003c00000 */
.L_x_35:
[----:B------:R1:W2:Y:S01]  /*2130*/  LDC.64 R14, c[0x4][R23] ;  /* 0x01000000170e7b82 */ /* 0x0002a20000000a00 */
[----:B------:R-:W-:Y:S01]  /*2140*/  ULDC.64 UR4, c[0x4][0x80] ;  /* 0x0100200000047ab9 */ /* 0x000fe20000000a00 */
[----:B------:R-:W-:Y:S01]  /*2150*/  ULDC.64 UR6, c[0x4][0x10] ;  /* 0x0100040000067ab9 */ /* 0x000fe20000000a00 */
[----:B------:R-:W-:Y:S01]  /*2160*/  IMAD.U32 R4, RZ, RZ, UR4 ;  /* 0x00000004ff047e24 */ /* 0x000fe2000f8e00ff */
[----:B------:R-:W-:Y:S01]  /*2170*/  MOV R5, UR5 ;  /* 0x0000000500057c02 */ /* 0x000fe20008000f00 */
[----:B------:R-:W-:Y:S01]  /*2180*/  ULDC.64 UR4, c[0x4][0x88] ;  /* 0x0100220000047ab9 */ /* 0x000fe20000000a00 */
[----:B------:R-:W-:Y:S01]  /*2190*/  IMAD.U32 R10, RZ, RZ, UR6 ;  /* 0x00000006ff0a7e24 */ /* 0x000fe2000f8e00ff */
[----:B------:R-:W-:Y:S01]  /*21a0*/  MOV R11, UR7 ;  /* 0x00000007000b7c02 */ /* 0x000fe20008000f00 */
[----:B------:R-:W-:Y:S02]  /*21b0*/  IMAD.U32 R6, RZ, RZ, UR4 ;  /* 0x00000004ff067e24 */ /* 0x000fe4000f8e00ff */
[----:B------:R-:W-:-:S02]  /*21c0*/  IMAD.U32 R7, RZ, RZ, UR5 ;  /* 0x00000005ff077e24 */ /* 0x000fc4000f8e00ff */
[----:B------:R-:W-:Y:S02]  /*21d0*/  IMAD.MOV.U32 R8, RZ, RZ, 0x70 ;  /* 0x00000070ff087424 */ /* 0x000fe400078e00ff */
[----:B------:R-:W-:Y:S02]  /*21e0*/  IMAD.MOV.U32 R12, RZ, RZ, 0x1 ;  /* 0x00000001ff0c7424 */ /* 0x000fe400078e00ff */
[----:B-1----:R-:W-:-:S07]  /*21f0*/  IMAD.MOV.U32 R13, RZ, RZ, RZ ;  /* 0x000000ffff0d7224 */ /* 0x002fce00078e00ff */
[----:B------:R-:W-:-:S07]  /*2200*/  LEPC R20, `(.L_x_34) ;  /* 0x000000001014794e */ /* 0x000fce0000000000 */
[----:B--2---:R-:W-:Y:S05]  /*2210*/  CALL.ABS.NOINC R14 ;  /* 0x000000000e007343 */ /* 0x004fea0003c00000 */
.L_x_34:
[----:B--2---:R-:W2:Y:S01]  /*2220*/  LDC R4, c[0x0][0x288] ;  /* 0x0000a200ff047b82 */ /* 0x004ea20000000800 */
[----:B------:R-:W-:Y:S01]  /*2230*/  ULDC.64 UR4, c[0x0][0x590] ;  /* 0x0001640000047ab9 */ /* 0x000fe20000000a00 */
[----:B------:R-:W-:Y:S01]  /*2240*/  SHF.R.U32.HI R0, RZ, 0x2, R18 ;  /* 0x00000002ff007819 */ /* 0x000fe20000011612 */
[----:B------:R-:W-:Y:S01]  /*2250*/  IMAD.U32 R164, RZ, RZ, UR5 ;  /* 0x00000005ffa47e24 */ /* 0x000fe2000f8e00ff */
[----:B------:R-:W-:Y:S01]  /*2260*/  MOV R165, UR4 ;  /* 0x0000000400a57c02 */ /* 0x000fe20008000f00 */
[----:B------:R-:W-:Y:S01]  /*2270*/  ULDC UR4, c[0x0][0x284] ;  /* 0x0000a10000047ab9 */ /* 0x000fe20000000800 */
[C---:B------:R-:W-:Y:S02]  /*2280*/  LOP3.LUT R6, R18.reuse, 0xe0, RZ, 0xc0, !PT ;  /* 0x000000e012067812 */ /* 0x040fe400078ec0ff */
[----:B------:R-:W-:Y:S02]  /*2290*/  ISETP.NE.U32.AND P0, PT, R165, RZ, PT ;  /* 0x000000ffa500720c */ /* 0x000fe40003f05070 */
[----:B-1----:R-:W-:-:S02]  /*22a0*/  LOP3.LUT R3, R18, 0x3, RZ, 0xc0, !PT ;  /* 0x0000000312037812 */ /* 0x002fc400078ec0ff */
[----:B------:R-:W-:Y:S02]  /*22b0*/  ISETP.NE.AND.EX P0, PT, R164, RZ, PT, P0 ;  /* 0x000000ffa400720c */ /* 0x000fe40003f05300 */
[----:B------:R-:W-:Y:S02]  /*22c0*/  LOP3.LUT R9, R0, 0x7, RZ, 0xc0, !PT ;  /* 0x0000000700097812 */ /* 0x000fe400078ec0ff */
[----:B------:R-:W-:Y:S01]  /*22d0*/  SHF.R.U32.HI R0, RZ, 0x1, R6 ;  /* 0x00000001ff007819 */ /* 0x000fe20000011606 */
[----:B--2---:R-:W-:-:S03]  /*22e0*/  IMAD R4, R3, -0x2, R4 ;  /* 0xfffffffe03047824 */ /* 0x004fc600078e0204 */
[----:B------:R-:W-:Y:S01]  /*22f0*/  IADD3 R3, -R0, UR4, -R9 ;  /* 0x0000000400037c10 */ /* 0x000fe2000fffe909 */
[----:B------:R-:W-:-:S04]  /*2300*/  IMAD R153, R153, -0x100, R4 ;  /* 0xffffff0099997824 */ /* 0x000fc800078e0204 */
[----:B------:R-:W-:Y:S01]  /*2310*/  IMAD R154, R154, -0x80, R3 ;  /* 0xffffff809a9a7824 */ /* 0x000fe200078e0203 */
[----:B------:R-:W-:Y:S06]  /*2320*/  @!P0 BRA `(.L_x_36) ;  /* 0x0000000000548947 */ /* 0x000fec0003800000 */
[----:B------:R-:W-:Y:S02]  /*2330*/  ULDC.64 UR4, c[0x0][0x588] ;  /* 0x0001620000047ab9 */ /* 0x000fe40000000a00 */
[----:B------:R-:W-:-:S04]  /*2340*/  ISETP.NE.U32.AND P1, PT, RZ, UR4, PT ;  /* 0x00000004ff007c0c */ /* 0x000fc8000bf25070 */
[----:B------:R-:W-:-:S13]  /*2350*/  ISETP.NE.AND.EX P1, PT, RZ, UR5, PT, P1 ;  /* 0x00000005ff007c0c */ /* 0x000fda000bf25310 */
[----:B------:R-:W-:Y:S05]  /*2360*/  @!P1 BRA `(.L_x_37) ;  /* 0x0000000000289947 */ /* 0x000fea0003800000 */
[----:B------:R-:W1:Y:S01]  /*2370*/  LDC.64 R4, c[0x0][0x588] ;  /* 0x00016200ff047b82 */ /* 0x000e620000000a00 */
[----:B------:R-:W-:-:S04]  /*2380*/  IMAD R3, R165, UR43, RZ ;  /* 0x0000002ba5037c24 */ /* 0x000fc8000f8e02ff */
[----:B-1----:R-:W-:-:S05]  /*2390*/  IMAD.WIDE R4, R3, 0x4, R4 ;  /* 0x0000000403047825 */ /* 0x002fca00078e0204 */
[----:B------:R-:W2:Y:S01]  /*23a0*/  LDG.E R162, desc[UR48][R4.64] ;  /* 0x0000003004a27981 */ /* 0x000ea2000c1e1900 */
[----:B------:R-:W-:Y:S01]  /*23b0*/  IMAD.MOV.U32 R152, RZ, RZ, 0x1 ;  /* 0x00000001ff987424 */ /* 0x000fe200078e00ff */
[----:B------:R-:W-:Y:S01]  /*23c0*/  MOV R157, 0x1 ;  /* 0x00000001009d7802 */ /* 0x000fe20000000f00 */
[----:B------:R-:W-:Y:S02]  /*23d0*/  IMAD.MOV.U32 R158, RZ, RZ, 0x1 ;  /* 0x00000001ff9e7424 */ /* 0x000fe400078e00ff */
[--C-:B--2---:R-:W-:Y:S02]  /*23e0*/  IMAD.MOV.U32 R159, RZ, RZ, R162.reuse ;  /* 0x000000ffff9f7224 */ /* 0x104fe400078e00a2 */
[----:B------:R-:W-:Y:S01]  /*23f0*/  IMAD.MOV.U32 R156, RZ, RZ, R162 ;  /* 0x000000ffff9c7224 */ /* 0x000fe200078e00a2 */
[----:B------:R-:W-:Y:S06]  /*2400*/  BRA `(.L_x_36) ;  /* 0x00000000001c7947 */ /* 0x000fec0003800000 */
.L_x_37:
[----:B------:R-:W-:Y:S01]  /*2410*/  ULDC UR4, c[0x0][0x580] ;  /* 0x0001600000047ab9 */ /* 0x000fe20000000800 */
[----:B------:R-:W-:Y:S01]  /*2420*/  IMAD.MOV.U32 R152, RZ, RZ, 0x1 ;  /* 0x00000001ff987424 */ /* 0x000fe200078e00ff */
[----:B------:R-:W-:Y:S01]  /*2430*/  MOV R158, 0x1 ;  /* 0x00000001009e7802 */ /* 0x000fe20000000f00 */
[----:B------:R-:W-:Y:S01]  /*2440*/  IMAD.MOV.U32 R157, RZ, RZ, 0x1 ;  /* 0x00000001ff9d7424 */ /* 0x000fe200078e00ff */
[----:B------:R-:W-:Y:S01]  /*2450*/  MOV R156, UR4 ;  /* 0x00000004009c7c02 */ /* 0x000fe20008000f00 */
[----:B------:R-:W-:Y:S02]  /*2460*/  IMAD.U32 R162, RZ, RZ, UR4 ;  /* 0x00000004ffa27e24 */ /* 0x000fe4000f8e00ff */
[----:B------:R-:W-:-:S07]  /*2470*/  IMAD.U32 R159, RZ, RZ, UR4 ;  /* 0x00000004ff9f7e24 */ /* 0x000fce000f8e00ff */
.L_x_36:
[----:B------:R-:W1:Y:S02]  /*2480*/  LDC.64 R10, c[0x0][0x5b0] ;  /* 0x00016c00ff0a7b82 */ /* 0x000e640000000a00 */
[----:B-1----:R-:W-:-:S04]  /*2490*/  ISETP.NE.U32.AND P1, PT, R10, RZ, PT ;  /* 0x000000ff0a00720c */ /* 0x002fc80003f25070 */
[----:B------:R-:W-:-:S13]  /*24a0*/  ISETP.NE.AND.EX P1, PT, R11, RZ, PT, P1 ;  /* 0x000000ff0b00720c */ /* 0x000fda0003f25310 */
[----:B------:R-:W-:Y:S05]  /*24b0*/  @!P1 BRA `(.L_x_38) ;  /* 0x00000000002c9947 */ /* 0x000fea0003800000 */
[----:B------:R-:W-:Y:S02]  /*24c0*/  ULDC.64 UR4, c[0x0][0x5a8] ;  /* 0x00016a0000047ab9 */ /* 0x000fe40000000a00 */
[----:B------:R-:W-:-:S04]  /*24d0*/  ISETP.NE.U32.AND P1, PT, RZ, UR4, PT ;  /* 0x00000004ff007c0c */ /* 0x000fc8000bf25070 */
[----:B------:R-:W-:-:S13]  /*24e0*/  ISETP.NE.AND.EX P1, PT, RZ, UR5, PT, P1 ;  /* 0x00000005ff007c0c */ /* 0x000fda000bf25310 */
[----:B------:R-:W-:Y:S05]  /*24f0*/  @!P1 BRA `(.L_x_39) ;  /* 0x0000000000149947 */ /* 0x000fea0003800000 */
[----:B------:R-:W1:Y:S01]  /*2500*/  LDC.64 R4, c[0x0][0x5a8] ;  /* 0x00016a00ff047b82 */ /* 0x000e620000000a00 */
[----:B------:R-:W-:-:S04]  /*2510*/  IMAD R3, R10, UR43, RZ ;  /* 0x0000002b0a037c24 */ /* 0x000fc8000f8e02ff */
[----:B-1----:R-:W-:-:S05]  /*2520*/  IMAD.WIDE R4, R3, 0x4, R4 ;  /* 0x0000000403047825 */ /* 0x002fca00078e0204 */
[----:B------:R1:W5:Y:S01]  /*2530*/  LDG.E R160, desc[UR48][R4.64] ;  /* 0x0000003004a07981 */ /* 0x000362000c1e1900 */
[----:B------:R-:W-:Y:S05]  /*2540*/  BRA `(.L_x_38) ;  /* 0x0000000000087947 */ /* 0x000fea0003800000 */
.L_x_39:
[----:B------:R-:W-:Y:S02]  /*2550*/  ULDC UR4, c[0x0][0x5a0] ;  /* 0x0001680000047ab9 */ /* 0x000fe40000000800 */
[----:B------:R-:W-:-:S07]  /*2560*/  IMAD.U32 R160, RZ, RZ, UR4 ;  /* 0x00000004ffa07e24 */ /* 0x000fce000f8e00ff */
.L_x_38:
[----:B------:R-:W2:Y:S01]  /*2570*/  LDC.64 R10, c[0x0][0x5c0] ;  /* 0x00017000ff0a7b82 */ /* 0x000ea20000000a00 */
[----:B------:R-:W-:Y:S01]  /*2580*/  ULDC.64 UR4, c[0x0][0x588] ;  /* 0x0001620000047ab9 */ /* 0x000fe20000000a00 */
[----:B------:R-:W-:Y:S02]  /*2590*/  ISETP.EQ.U32.AND P4, PT, R165, RZ, PT ;  /* 0x000000ffa500720c */ /* 0x000fe40003f82070 */
[----:B------:R-:W-:Y:S02]  /*25a0*/  ISETP.NE.U32.AND P3, PT, RZ, UR4, PT ;  /* 0x00000004ff007c0c */ /* 0x000fe4000bf65070 */
[----:B------:R-:W-:Y:S02]  /*25b0*/  LOP3.LUT P5, RZ, R157, 0xff, RZ, 0xc0, !PT ;  /* 0x000000ff9dff7812 */ /* 0x000fe400078ac0ff */
[----:B------:R-:W3:Y:S01]  /*25c0*/  LDC R13, c[0x0][0x5c8] ;  /* 0x00017200ff0d7b82 */ /* 0x000ee20000000800 */
[----:B------:R-:W-:Y:S02]  /*25d0*/  ISETP.NE.AND.EX P3, PT, RZ, UR5, PT, P3 ;  /* 0x00000005ff007c0c */ /* 0x000fe4000bf65330 */
[----:B------:R-:W-:-:S02]  /*25e0*/  FSEL R3, R156, R159, !P5 ;  /* 0x0000009f9c037208 */ /* 0x000fc40006800000 */
[----:B------:R-:W-:Y:S02]  /*25f0*/  ISETP.EQ.OR.EX P4, PT, R164, RZ, !P3, P4 ;  /* 0x000000ffa400720c */ /* 0x000fe40005f82740 */
[----:B------:R-:W-:Y:S02]  /*2600*/  PLOP3.LUT P1, PT, PT, PT, PT, 0x8, 0x0 ;  /* 0x000000000000781c */ /* 0x000fe40003f2e170 */
[----:B------:R-:W-:Y:S02]  /*2610*/  PLOP3.LUT P3, PT, P3, PT, PT, 0x8, 0x0 ;  /* 0x000000000000781c */ /* 0x000fe40001f6e170 */
[C---:B------:R-:W-:Y:S02]  /*2620*/  FSEL R159, R162.reuse, R159, !P0 ;  /* 0x0000009fa29f7208 */ /* 0x040fe40004000000 */
[----:B------:R-:W-:Y:S02]  /*2630*/  FSEL R0, R162, R3, !P0 ;  /* 0x00000003a2007208 */ /* 0x000fe40004000000 */
[----:B--2---:R-:W-:-:S04]  /*2640*/  ISETP.NE.U32.AND P2, PT, R10, RZ, PT ;  /* 0x000000ff0a00720c */ /* 0x004fc80003f45070 */
[----:B------:R-:W-:-:S04]  /*2650*/  ISETP.NE.AND.EX P2, PT, R11, RZ, PT, P2 ;  /* 0x000000ff0b00720c */ /* 0x000fc80003f45320 */
[----:B---3--:R-:W-:Y:S01]  /*2660*/  FSEL R13, R13, RZ, !P2 ;  /* 0x000000ff0d0d7208 */ /* 0x008fe20005000000 */
[----:B------:R-:W-:Y:S08]  /*2670*/  @!P4 BRA `(.L_x_40) ;  /* 0x00000000003cc947 */ /* 0x000ff00003800000 */
[----:B------:R-:W-:Y:S04]  /*2680*/  BSSY B0, `(.L_x_40) ;  /* 0x000000e000007945 */ /* 0x000fe80003800000 */
[----:B------:R-:W-:Y:S05]  /*2690*/  @!P0 BRA `(.L_x_41) ;  /* 0x0000000000248947 */ /* 0x000fea0003800000 */
[----:B------:R-:W-:Y:S02]  /*26a0*/  LOP3.LUT P4, RZ, R158, 0xff, RZ, 0xc0, !PT ;  /* 0x000000ff9eff7812 */ /* 0x000fe4000788c0ff */
[----:B------:R-:W-:Y:S02]  /*26b0*/  PLOP3.LUT P1, PT, P3, PT, PT, 0x80, 0x0 ;  /* 0x000000000000781c */ /* 0x000fe40001f2f070 */
[----:B------:R-:W-:-:S09]  /*26c0*/  PRMT R157, RZ, 0x7610, R157 ;  /* 0x00007610ff9d7816 */ /* 0x000fd2000000009d */
[----:B------:R-:W-:Y:S05]  /*26d0*/  @!P4 BRA `(.L_x_42) ;  /* 0x000000000020c947 */ /* 0x000fea0003800000 */
[----:B------:R-:W-:Y:S01]  /*26e0*/  FSETP.EQ.AND P1, PT, R162, RZ, PT ;  /* 0x000000ffa200720b */ /* 0x000fe20003f22000 */
[--C-:B------:R-:W-:Y:S01]  /*26f0*/  IMAD.MOV.U32 R159, RZ, RZ, R162.reuse ;  /* 0x000000ffff9f7224 */ /* 0x100fe200078e00a2 */
[----:B------:R-:W-:Y:S01]  /*2700*/  PRMT R157, R158, 0x7610, R157 ;  /* 0x000076109e9d7816 */ /* 0x000fe2000000009d */
[----:B------:R-:W-:Y:S01]  /*2710*/  IMAD.MOV.U32 R0, RZ, RZ, R162 ;  /* 0x000000ffff007224 */ /* 0x000fe200078e00a2 */
[----:B------:R-:W-:Y:S09]  /*2720*/  BRA `(.L_x_42) ;  /* 0x00000000000c7947 */ /* 0x000ff20003800000 */
.L_x_41:
[----:B------:R-:W-:Y:S01]  /*2730*/  FSETP.EQ.AND P1, PT, R162, RZ, PT ;  /* 0x000000ffa200720b */ /* 0x000fe20003f22000 */
[----:B------:R-:W-:Y:S01]  /*2740*/  IMAD.MOV.U32 R0, RZ, RZ, R162 ;  /* 0x000000ffff007224 */ /* 0x000fe200078e00a2 */
[----:B------:R-:W-:-:S11]  /*2750*/  MOV R159, R162 ;  /* 0x000000a2009f7202 */ /* 0x000fd60000000f00 */
.L_x_42:
[----:B------:R-:W-:Y:S05]  /*2760*/  BSYNC B0 ;  /* 0x0000000000007941 */ /* 0x000fea0003800000 */
.L_x_40:
[----:B------:R-:W-:Y:S04]  /*2770*/  BSSY B0, `(.L_x_43) ;  /* 0x000000f000007945 */ /* 0x000fe80003800000 */
[----:B------:R-:W-:Y:S05]  /*2780*/  @!P0 BRA `(.L_x_44) ;  /* 0x0000000000288947 */ /* 0x000fea0003800000 */
[----:B------:R-:W-:Y:S02]  /*2790*/  LOP3.LUT P0, RZ, R152, 0xff, RZ, 0xc0, !PT ;  /* 0x000000ff98ff7812 */ /* 0x000fe4000780c0ff */
[----:B------:R-:W-:Y:S02]  /*27a0*/  PRMT R158, RZ, 0x7610, R158 ;  /* 0x00007610ff9e7816 */ /* 0x000fe4000000009e */
[----:B------:R-:W-:-:S09]  /*27b0*/  PRMT R157, RZ, 0x7610, R157 ;  /* 0x00007610ff9d7816 */ /* 0x000fd2000000009d */
[----:B------:R-:W-:Y:S05]  /*27c0*/  @!P0 BRA `(.L_x_45) ;  /* 0x0000000000248947 */ /* 0x000fea0003800000 */
[----:B------:R-:W-:Y:S01]  /*27d0*/  FSETP.EQ.AND P3, PT, R162, RZ, PT ;  /* 0x000000ffa200720b */ /* 0x000fe20003f62000 */
[----:B------:R-:W-:Y:S01]  /*27e0*/  IMAD.MOV.U32 R159, RZ, RZ, R162 ;  /* 0x000000ffff9f7224 */ /* 0x000fe200078e00a2 */
[C---:B------:R-:W-:Y:S01]  /*27f0*/  PRMT R158, R152.reuse, 0x7610, R158 ;  /* 0x00007610989e7816 */ /* 0x040fe2000000009e */
[----:B------:R-:W-:Y:S01]  /*2800*/  IMAD.MOV.U32 R0, RZ, RZ, R162 ;  /* 0x000000ffff007224 */ /* 0x000fe200078e00a2 */
[----:B------:R-:W-:Y:S01]  /*2810*/  PRMT R157, R152, 0x7610, R157 ;  /* 0x00007610989d7816 */ /* 0x000fe2000000009d */
[----:B------:R-:W-:Y:S08]  /*2820*/  BRA `(.L_x_45) ;  /* 0x00000000000c7947 */ /* 0x000ff00003800000 */
.L_x_44:
[----:B------:R-:W-:Y:S01]  /*2830*/  FSETP.EQ.AND P3, PT, R162, RZ, PT ;  /* 0x000000ffa200720b */ /* 0x000fe20003f62000 */
[----:B------:R-:W-:Y:S01]  /*2840*/  IMAD.MOV.U32 R0, RZ, RZ, R162 ;  /* 0x000000ffff007224 */ /* 0x000fe200078e00a2 */
[----:B------:R-:W-:-:S11]  /*2850*/  MOV R159, R162 ;  /* 0x000000a2009f7202 */ /* 0x000fd60000000f00 */
.L_x_45:
[----:B------:R-:W-:Y:S05]  /*2860*/  BSYNC B0 ;  /* 0x0000000000007941 */ /* 0x000fea0003800000 */
.L_x_43:
[----:B------:R-:W-:Y:S01]  /*2870*/  IMAD.MOV.U32 R12, RZ, RZ, RZ ;  /* 0x000000ffff0c7224 */ /* 0x000fe200078e00ff */
[----:B------:R-:W-:Y:S01]  /*2880*/  MOV R7, RZ ;  /* 0x000000ff00077202 */ /* 0x000fe20000000f00 */
[----:B------:R-:W-:Y:S01]  /*2890*/  IMAD.MOV.U32 R3, RZ, RZ, R13 ;  /* 0x000000ffff037224 */ /* 0x000fe200078e000d */
[----:B------:R-:W-:Y:S06]  /*28a0*/  @!P2 BRA `(.L_x_46) ;  /* 0x00000000005ca947 */ /* 0x000fec0003800000 */
[----:B------:R-:W2:Y:S01]  /*28b0*/  LDC.64 R14, c[0x0][0x5d0] ;  /* 0x00017400ff0e7b82 */ /* 0x000ea20000000a00 */
[----:B------:R-:W-:Y:S01]  /*28c0*/  SHF.R.U32.HI R6, RZ, 0x5, R6 ;  /* 0x00000005ff067819 */ /* 0x000fe20000011606 */
[----:B------:R-:W-:Y:S01]  /*28d0*/  USHF.R.S32.HI UR4, URZ, 0x1f, UR43 ;  /* 0x0000001f3f047899 */ /* 0x000fe2000801142b */
[----:B------:R-:W-:-:S03]  /*28e0*/  ISETP.GE.AND P0, PT, R153, 0x1, PT ;  /* 0x000000019900780c */ /* 0x000fc60003f06270 */
[----:B-1----:R-:W-:Y:S01]  /*28f0*/  IMAD.SHL.U32 R4, R6, 0x10, RZ ;  /* 0x0000001006047824 */ /* 0x002fe200078e00ff */
[C---:B------:R-:W-:Y:S02]  /*2900*/  ISETP.LT.OR P2, PT, R154.reuse, 0x1, !P0 ;  /* 0x000000019a00780c */ /* 0x040fe40004741670 */
[----:B------:R-:W-:Y:S02]  /*2910*/  ISETP.LT.OR P0, PT, R154, 0x9, !P0 ;  /* 0x000000099a00780c */ /* 0x000fe40004701670 */
[----:B------:R-:W-:-:S04]  /*2920*/  LOP3.LUT R4, R4, 0xfffffff0, R9, 0xe2, !PT ;  /* 0xfffffff004047812 */ /* 0x000fc800078ee209 */
[----:B------:R-:W-:-:S04]  /*2930*/  IADD3 R4, R4, UR42, RZ ;  /* 0x0000002a04047c10 */ /* 0x000fc8000fffe0ff */
[--C-:B------:R-:W-:Y:S01]  /*2940*/  SHF.R.S32.HI R5, RZ, 0x1f, R4.reuse ;  /* 0x0000001fff057819 */ /* 0x100fe20000011404 */
[C---:B--2---:R-:W-:Y:S02]  /*2950*/  IMAD R6, R14.reuse, UR4, RZ ;  /* 0x000000040e067c24 */ /* 0x044fe4000f8e02ff */
[----:B------:R-:W-:-:S04]  /*2960*/  IMAD.WIDE.U32 R4, R14, UR43, R4 ;  /* 0x0000002b0e047c25 */ /* 0x000fc8000f8e0004 */
[----:B------:R-:W-:Y:S01]  /*2970*/  IMAD R3, R15, UR43, R6 ;  /* 0x0000002b0f037c24 */ /* 0x000fe2000f8e0206 */
[----:B------:R-:W-:-:S03]  /*2980*/  LEA R8, P4, R4, R10, 0x1 ;  /* 0x0000000a04087211 */ /* 0x000fc600078808ff */
[----:B------:R-:W-:-:S05]  /*2990*/  IMAD.IADD R3, R5, 0x1, R3 ;  /* 0x0000000105037824 */ /* 0x000fca00078e0203 */
[----:B------:R-:W-:-:S05]  /*29a0*/  LEA.HI.X R9, R4, R11, R3, 0x1, P4 ;  /* 0x0000000b04097211 */ /* 0x000fca00020f0c03 */
[----:B------:R-:W2:Y:S04]  /*29b0*/  @!P2 LDG.E.U16 R3, desc[UR48][R8.64] ;  /* 0x000000300803a981 */ /* 0x000ea8000c1e1500 */
[----:B------:R-:W3:Y:S01]  /*29c0*/  @!P0 LDG.E.U16 R4, desc[UR48][R8.64+0x10] ;  /* 0x0000103008048981 */ /* 0x000ee2000c1e1500 */
[----:B------:R-:W-:Y:S01]  /*29d0*/  IMAD.MOV.U32 R13, RZ, RZ, RZ ;  /* 0x000000ffff0d7224 */ /* 0x000fe200078e00ff */
[----:B--2---:R-:W-:-:S04]  /*29e0*/  @!P2 PRMT R13, R3, 0x5410, RZ ;  /* 0x00005410030da816 */ /* 0x004fc800000000ff */
[----:B---3--:R-:W-:-:S04]  /*29f0*/  @!P0 PRMT R13, R13, 0x5410, R4 ;  /* 0x000054100d0d8816 */ /* 0x008fc80000000004 */
[C---:B------:R-:W-:Y:S02]  /*2a00*/  SHF.L.U32 R3, R13.reuse, 0x10, RZ ;  /* 0x000000100d037819 */ /* 0x040fe400000006ff */
[----:B------:R-:W-:-:S07]  /*2a10*/  LOP3.LUT R13, R13, 0xffff0000, RZ, 0xc0, !PT ;  /* 0xffff00000d0d7812 */ /* 0x000fce00078ec0ff */
.L_x_46:
[----:B------:R-:W-:Y:S01]  /*2a20*/  BSSY B0, `(.L_x_47) ;  /* 0x0000023000007945 */ /* 0x000fe20003800000 */
[----:B------:R-:W-:Y:S01]  /*2a30*/  IMAD.MOV.U32 R6, RZ, RZ, RZ ;  /* 0x000000ffff067224 */ /* 0x000fe200078e00ff */
[----:B-1----:R-:W-:Y:S02]  /*2a40*/  CS2R R4, SRZ ;  /* 0x0000000000047805 */ /* 0x002fe4000001ff00 */
[----:B------:R-:W-:Y:S02]  /*2a50*/  CS2R R10, SRZ ;  /* 0x00000000000a7805 */ /* 0x000fe4000001ff00 */
[----:B------:R-:W-:Y:S01]  /*2a60*/  CS2R R8, SRZ ;  /* 0x0000000000087805 */ /* 0x000fe2000001ff00 */
[----:B------:R-:W-:Y:S06]  /*2a70*/  @P1 BRA `(.L_x_48) ;  /* 0x0000000000741947 */ /* 0x000fec0003800000 */
[----:B------:R-:W-:-:S13]  /*2a80*/  ISETP.NE.AND P0, PT, R161, 0x3, PT ;  /* 0x00000003a100780c */ /* 0x000fda0003f05270 */
[----:B------:R-:W-:Y:S05]  /*2a90*/  @!P0 BRA `(.L_x_49) ;  /* 0x0000000000048947 */ /* 0x000fea0003800000 */
[----:B------:R-:W-:Y:S01]  /*2aa0*/  BPT.TRAP 0x1 ;  /* 0x000000040000795c */ /* 0x000fe20000300000 */
.L_x_49:
[----:B------:R-:W-:Y:S01]  /*2ab0*/  SHF.L.U32 R4, RZ, 0x1f, RZ ;  /* 0x0000001fff047819 */ /* 0x000fe200000006ff */
[----:B------:R-:W-:Y:S01]  /*2ac0*/  IMAD.MOV.U32 R12, RZ, RZ, 0x1 ;  /* 0x00000001ff0c7424 */ /* 0x000fe200078e00ff */
[----:B------:R-:W-:Y:S02]  /*2ad0*/  MOV R7, RZ ;  /* 0x000000ff00077202 */ /* 0x000fe40000000f00 */
[----:B------:R-:W1:Y:S02]  /*2ae0*/  SYNCS.PHASECHK.TRANS64.TRYWAIT P0, [UR52+0x40], R4 ;  /* 0x00004004ff0075a7 */ /* 0x000e640008000174 */
[----:B-1----:R-:W-:Y:S05]  /*2af0*/  @!P0 BRA `(.L_x_50) ;  /* 0x0000007800c88947 */ /* 0x002fea0003800000 */
.L_x_234:
[----:B------:R-:W-:Y:S01]  /*2b00*/  IMAD.MOV.U32 R6, RZ, RZ, RZ ;  /* 0x000000ffff067224 */ /* 0x000fe200078e00ff */
[----:B-1----:R-:W-:Y:S02]  /*2b10*/  CS2R R4, SRZ ;  /* 0x0000000000047805 */ /* 0x002fe4000001ff00 */
[----:B------:R-:W-:Y:S02]  /*2b20*/  CS2R R10, SRZ ;  /* 0x00000000000a7805 */ /* 0x000fe4000001ff00 */
[----:B------:R-:W-:Y:S01]  /*2b30*/  CS2R R8, SRZ ;  /* 0x0000000000087805 */ /* 0x000fe2000001ff00 */
[----:B------:R-:W-:Y:S06]  /*2b40*/  @P3 BRA `(.L_x_48) ;  /* 0x0000000000403947 */ /* 0x000fec0003800000 */
[C---:B------:R-:W-:Y:S01]  /*2b50*/  IMAD.SHL.U32 R4, R18.reuse, 0x10, RZ ;  /* 0x0000001012047824 */ /* 0x040fe200078e00ff */
[C---:B------:R-:W-:Y:S01]  /*2b60*/  SHF.L.U32 R5, R18.reuse, 0x5, RZ ;  /* 0x0000000512057819 */ /* 0x040fe200000006ff */
[----:B------:R-:W-:Y:S01]  /*2b70*/  IMAD.SHL.U32 R9, R18, 0x4, RZ ;  /* 0x0000000412097824 */ /* 0x000fe200078e00ff */
[----:B------:R-:W-:Y:S01]  /*2b80*/  SHF.R.U32.HI R7, RZ, 0x1, R18 ;  /* 0x00000001ff077819 */ /* 0x000fe20000011612 */
[----:B------:R-:W-:Y:S05]  /*2b90*/  WARPSYNC.ALL ;  /* 0x0000000000007948 */ /* 0x000fea0003800000 */
[----:B------:R-:W-:Y:S02]  /*2ba0*/  LOP3.LUT R4, R4, 0xe00, RZ, 0xc0, !PT ;  /* 0x00000e0004047812 */ /* 0x000fe400078ec0ff */
[----:B------:R-:W-:-:S02]  /*2bb0*/  LOP3.LUT R6, R5, 0xc0, RZ, 0xc0, !PT ;  /* 0x000000c005067812 */ /* 0x000fc400078ec0ff */
[----:B------:R-:W-:Y:S02]  /*2bc0*/  LOP3.LUT R4, R4, 0x20, R5, 0xf8, !PT ;  /* 0x0000002004047812 */ /* 0x000fe400078ef805 */
[----:B------:R-:W-:Y:S02]  /*2bd0*/  LOP3.LUT R6, R6, 0x8, R7, 0xf8, !PT ;  /* 0x0000000806067812 */ /* 0x000fe400078ef807 */
[----:B------:R-:W-:Y:S02]  /*2be0*/  LOP3.LUT R4, R4, 0x100, R5, 0xf8, !PT ;  /* 0x0000010004047812 */ /* 0x000fe400078ef805 */
[----:B------:R-:W-:-:S04]  /*2bf0*/  LOP3.LUT R9, R6, 0x18, R9, 0x78, !PT ;  /* 0x0000001806097812 */ /* 0x000fc800078e7809 */
[----:B------:R-:W-:-:S04]  /*2c00*/  LOP3.LUT R4, R4, R9, RZ, 0xfc, !PT ;  /* 0x0000000904047212 */ /* 0x000fc800078efcff */
[----:B------:R-:W-:-:S05]  /*2c10*/  LEA R8, R4, UR52, 0x1 ;  /* 0x0000003404087c11 */ /* 0x000fca000f8e08ff */
[----:B------:R-:W-:Y:S02]  /*2c20*/  IMAD R4, R155, 0x2, R8 ;  /* 0x000000029b047824 */ /* 0x000fe400078e0208 */
[----:B------:R-:W1:Y:S04]  /*2c30*/  LDSM.16.M88.4 R8, [R8+0x200] ;  /* 0x000200000808783b */ /* 0x000e680000000200 */
[----:B------:R-:W2:Y:S02]  /*2c40*/  LDSM.16.M88.4 R4, [R4+0x200] ;  /* 0x000200000404783b */ /* 0x000ea40000000200 */
.L_x_48:
[----:B------:R-:W-:Y:S05]  /*2c50*/  BSYNC B0 ;  /* 0x0000000000007941 */ /* 0x000fea0003800000 */
.L_x_47:
[----:B------:R-:W-:Y:S01]  /*2c60*/  IMAD.SHL.U32 R187, R18, 0x20, RZ ;  /* 0x0000002012bb7824 */ /* 0x000fe200078e00ff */
[C---:B-1----:R-:W-:Y:S01]  /*2c70*/  SHF.L.U32 R15, R8.reuse, 0x10, RZ ;  /* 0x00000010080f7819 */ /* 0x042fe200000006ff */
[----:B--2---:R-:W-:Y:S01]  /*2c80*/  IMAD.U32 R175, R5, 0x10000, RZ ;  /* 0x0001000005af7824 */ /* 0x004fe200078e00ff */
[----:B------:R-:W-:Y:S01]  /*2c90*/  LOP3.LUT R21, R8, 0xffff0000, RZ, 0xc0, !PT ;  /* 0xffff000008157812 */ /* 0x000fe200078ec0ff */
[----:B------:R-:W-:Y:S01]  /*2ca0*/  IMAD.U32 R23, R9, 0x10000, RZ ;  /* 0x0001000009177824 */ /* 0x000fe200078e00ff */
[----:B------:R-:W-:Y:S01]  /*2cb0*/  SHF.R.U32.HI R171, RZ, 0x1, R18 ;  /* 0x00000001ffab7819 */ /* 0x000fe20000011612 */
[----:B------:R-:W-:Y:S01]  /*2cc0*/  IMAD.U32 R169, R11, 0x10000, RZ ;  /* 0x000100000ba97824 */ /* 0x000fe200078e00ff */
[----:B------:R-:W-:Y:S01]  /*2cd0*/  LOP3.LUT R8, R187, 0xc0, RZ, 0xc0, !PT ;  /* 0x000000c0bb087812 */ /* 0x000fe200078ec0ff */
[----:B------:R-:W-:Y:S01]  /*2ce0*/  IMAD.U32 R179, R6, 0x10000, RZ ;  /* 0x0001000006b37824 */ /* 0x000fe200078e00ff */
[C---:B------:R-:W-:Y:S01]  /*2cf0*/  SHF.L.U32 R153, R10.reuse, 0x10, RZ ;  /* 0x000000100a997819 */ /* 0x040fe200000006ff */
[----:B------:R-:W-:Y:S01]  /*2d00*/  IMAD.U32 R183, R7, 0x10000, RZ ;  /* 0x0001000007b77824 */ /* 0x000fe200078e00ff */
[----:B------:R-:W-:Y:S01]  /*2d10*/  LOP3.LUT R167, R10, 0xffff0000, RZ, 0xc0, !PT ;  /* 0xffff00000aa77812 */ /* 0x000fe200078ec0ff */
[-C--:B------:R-:W-:Y:S01]  /*2d20*/  FMUL R20, R15, R156.reuse ;  /* 0x0000009c0f147220 */ /* 0x080fe20000400000 */
[----:B------:R-:W-:Y:S01]  /*2d30*/  LOP3.LUT R10, R8, 0x8, R171, 0xf8, !PT ;  /* 0x00000008080a7812 */ /* 0x000fe200078ef8ab */
[C---:B------:R-:W-:Y:S01]  /*2d40*/  IMAD.U32 R171, R4.reuse, 0x10000, RZ ;  /* 0x0001000004ab7824 */ /* 0x040fe200078e00ff */
[----:B------:R-:W-:Y:S01]  /*2d50*/  LOP3.LUT R173, R4, 0xffff0000, RZ, 0xc0, !PT ;  /* 0xffff000004ad7812 */ /* 0x000fe200078ec0ff */
[-C--:B------:R-:W-:Y:S01]  /*2d60*/  FMUL R21, R21, R156.reuse ;  /* 0x0000009c15157220 */ /* 0x080fe20000400000 */
[C---:B------:R-:W-:Y:S01]  /*2d70*/  SHF.L.U32 R8, R18.reuse, 0x4, RZ ;  /* 0x0000000412087819 */ /* 0x040fe200000006ff */
[----:B------:R-:W-:Y:S01]  /*2d80*/  FMUL R23, R23, R156 ;  /* 0x0000009c17177220 */ /* 0x000fe20000400000 */
[----:B------:R-:W-:Y:S01]  /*2d90*/  LOP3.LUT R4, R18, 0xff, RZ, 0xc0, !PT ;  /* 0x000000ff12047812 */ /* 0x000fe200078ec0ff */
[----:B-----5:R-:W-:Y:S01]  /*2da0*/  FFMA R29, R160, R29, R3 ;  /* 0x0000001da01d7223 */ /* 0x020fe20000000003 */
[----:B------:R-:W-:Y:S01]  /*2db0*/  LOP3.LUT R8, R8, 0xe00, RZ, 0xc0, !PT ;  /* 0x00000e0008087812 */ /* 0x000fe200078ec0ff */
[--C-:B------:R-:W-:Y:S01]  /*2dc0*/  FFMA R30, R160, R30, R13.reuse ;  /* 0x0000001ea01e7223 */ /* 0x100fe2000000000d */
[----:B------:R-:W-:Y:S01]  /*2dd0*/  LOP3.LUT R177, R5, 0xffff0000, RZ, 0xc0, !PT ;  /* 0xffff000005b17812 */ /* 0x000fe200078ec0ff */
[----:B------:R-:W-:Y:S01]  /*2de0*/  VIADD R4, R4, 0x1f ;  /* 0x0000001f04047836 */ /* 0x000fe20000000000 */
[----:B------:R-:W-:Y:S01]  /*2df0*/  SHF.L.U32 R5, R18, 0x2, RZ ;  /* 0x0000000212057819 */ /* 0x000fe200000006ff */
[C-C-:B------:R-:W-:Y:S01]  /*2e00*/  FFMA R31, R160.reuse, R31, R13.reuse ;  /* 0x0000001fa01f7223 */ /* 0x140fe2000000000d */
[----:B------:R-:W-:Y:S01]  /*2e10*/  LOP3.LUT R9, R9, 0xffff0000, RZ, 0xc0, !PT ;  /* 0xffff000009097812 */ /* 0x000fe200078ec0ff */
[----:B------:R-:W-:Y:S01]  /*2e20*/  FFMA R35, R160, R35, R13 ;  /* 0x00000023a0237223 */ /* 0x000fe2000000000d */
[----:B------:R-:W-:Y:S01]  /*2e30*/  LOP3.LUT R8, R8, 0x20, R187, 0xf8, !PT ;  /* 0x0000002008087812 */ /* 0x000fe200078ef8bb */
[C---:B------:R-:W-:Y:S01]  /*2e40*/  FFMA R14, R160.reuse, R38, R13 ;  /* 0x00000026a00e7223 */ /* 0x040fe2000000000d */
[----:B------:R-:W-:Y:S01]  /*2e50*/  LOP3.LUT R11, R11, 0xffff0000, RZ, 0xc0, !PT ;  /* 0xffff00000b0b7812 */ /* 0x000fe200078ec0ff */
[--C-:B------:R-:W-:Y:S01]  /*2e60*/  FFMA R33, R160, R33, R3.reuse ;  /* 0x00000021a0217223 */ /* 0x100fe20000000003 */
[----:B------:R-:W-:Y:S01]  /*2e70*/  ISETP.GT.U32.AND P0, PT, R4, 0x3e, PT ;  /* 0x0000003e0400780c */ /* 0x000fe20003f04070 */
[----:B------:R-:W-:Y:S01]  /*2e80*/  FFMA R4, R160, R25, R3 ;  /* 0x00000019a0047223 */ /* 0x000fe20000000003 */
[----:B------:R-:W-:Y:S01]  /*2e90*/  LOP3.LUT R10, R10, 0x18, R5, 0x78, !PT ;  /* 0x000000180a0a7812 */ /* 0x000fe200078e7805 */
[----:B------:R-:W-:Y:S01]  /*2ea0*/  FFMA R5, R160, R24, R3 ;  /* 0x00000018a0057223 */ /* 0x000fe20000000003 */
[----:B------:R-:W-:Y:S01]  /*2eb0*/  LOP3.LUT R181, R6, 0xffff0000, RZ, 0xc0, !PT ;  /* 0xffff000006b57812 */ /* 0x000fe200078ec0ff */
[C-C-:B------:R-:W-:Y:S01]  /*2ec0*/  FFMA R6, R160.reuse, R26, R13.reuse ;  /* 0x0000001aa0067223 */ /* 0x140fe2000000000d */
[----:B------:R-:W-:Y:S01]  /*2ed0*/  LOP3.LUT R185, R7, 0xffff0000, RZ, 0xc0, !PT ;  /* 0xffff000007b97812 */ /* 0x000fe200078ec0ff */
[----:B------:R-:W-:Y:S01]  /*2ee0*/  FFMA R7, R160, R27, R13 ;  /* 0x0000001ba0077223 */ /* 0x000fe2000000000d */
[----:B------:R-:W-:Y:S01]  /*2ef0*/  LOP3.LUT R187, R8, 0x100, R187, 0xf8, !PT ;  /* 0x0000010008bb7812 */ /* 0x000fe200078ef8bb */
[----:B------:R-:W-:Y:S01]  /*2f00*/  FMUL R24, R9, R156 ;  /* 0x0000009c09187220 */ /* 0x000fe20000400000 */
[----:B------:R-:W-:Y:S01]  /*2f10*/  FFMA R8, R160, R28, R3 ;  /* 0x0000001ca0087223 */ /* 0x000fe20000000003 */
[-C--:B------:R-:W-:Y:S01]  /*2f20*/  FMUL R25, R153, R156.reuse ;  /* 0x0000009c99197220 */ /* 0x080fe20000400000 */
[-C--:B------:R-:W-:Y:S01]  /*2f30*/  FMUL R26, R167, R156.reuse ;  /* 0x0000009ca71a7220 */ /* 0x080fe20000400000 */
[-C--:B------:R-:W-:Y:S01]  /*2f40*/  FMUL R27, R169, R156.reuse ;  /* 0x0000009ca91b7220 */ /* 0x080fe20000400000 */
[----:B------:R-:W-:Y:S01]  /*2f50*/  FMUL R28, R11, R156 ;  /* 0x0000009c0b1c7220 */ /* 0x000fe20000400000 */
[----:B------:R-:W-:Y:S01]  /*2f60*/  FADD R5, R5, R20 ;  /* 0x0000001405057221 */ /* 0x000fe20000000000 */
[----:B------:R-:W-:Y:S01]  /*2f70*/  FADD R4, R4, R21 ;  /* 0x0000001504047221 */ /* 0x000fe20000000000 */
[----:B------:R-:W-:Y:S01]  /*2f80*/  FADD R6, R6, R23 ;  /* 0x0000001706067221 */ /* 0x000fe20000000000 */
[----:B------:R-:W-:Y:S01]  /*2f90*/  FADD R7, R7, R24 ;  /* 0x0000001807077221 */ /* 0x000fe20000000000 */
[----:B------:R-:W-:Y:S01]  /*2fa0*/  FADD R8, R8, R25 ;  /* 0x0000001908087221 */ /* 0x000fe20000000000 */
[----:B------:R-:W-:Y:S01]  /*2fb0*/  FADD R29, R29, R26 ;  /* 0x0000001a1d1d7221 */ /* 0x000fe20000000000 */
[----:B------:R-:W-:Y:S01]  /*2fc0*/  FADD R30, R30, R27 ;  /* 0x0000001b1e1e7221 */ /* 0x000fe20000000000 */
[----:B------:R-:W-:Y:S01]  /*2fd0*/  FADD R31, R31, R28 ;  /* 0x0000001c1f1f7221 */ /* 0x000fe20000000000 */
[----:B------:R-:W-:Y:S01]  /*2fe0*/  F2FP.RELU.BF16.F32.PACK_AB R4, R4, R5 ;  /* 0x000000050404723e */ /* 0x000fe200000018ff */
[C-C-:B------:R-:W-:Y:S01]  /*2ff0*/  FFMA R9, R160.reuse, R36, R3.reuse ;  /* 0x00000024a0097223 */ /* 0x140fe20000000003 */
[----:B------:R-:W-:Y:S01]  /*3000*/  F2FP.RELU.BF16.F32.PACK_AB R5, R7, R6 ;  /* 0x000000060705723e */ /* 0x000fe200000018ff */
[C-C-:B------:R-:W-:Y:S01]  /*3010*/  FFMA R11, R160.reuse, R37, R3.reuse ;  /* 0x00000025a00b7223 */ /* 0x140fe20000000003 */
[----:B------:R-:W-:Y:S01]  /*3020*/  F2FP.RELU.BF16.F32.PACK_AB R6, R29, R8 ;  /* 0x000000081d06723e */ /* 0x000fe200000018ff */
[C---:B------:R-:W-:Y:S01]  /*3030*/  FFMA R8, R160.reuse, R32, R3 ;  /* 0x00000020a0087223 */ /* 0x040fe20000000003 */
[----:B------:R-:W-:Y:S01]  /*3040*/  LOP3.LUT R187, R187, R10, RZ, 0xfc, !PT ;  /* 0x0000000abbbb7212 */ /* 0x000fe200078efcff */
[C-C-:B------:R-:W-:Y:S01]  /*3050*/  FFMA R10, R160.reuse, R34, R13.reuse ;  /* 0x00000022a00a7223 */ /* 0x140fe2000000000d */
[----:B------:R-:W-:Y:S01]  /*3060*/  F2FP.RELU.BF16.F32.PACK_AB R7, R31, R30 ;  /* 0x0000001e1f07723e */ /* 0x000fe200000018ff */
[-C--:B------:R-:W-:Y:S01]  /*3070*/  FMUL R31, R175, R156.reuse ;  /* 0x0000009caf1f7220 */ /* 0x080fe20000400000 */
[-C--:B------:R-:W-:Y:S01]  /*3080*/  FMUL R32, R177, R156.reuse ;  /* 0x0000009cb1207220 */ /* 0x080fe20000400000 */
[-C--:B------:R-:W-:Y:S01]  /*3090*/  FMUL R36, R181, R156.reuse ;  /* 0x0000009cb5247220 */ /* 0x080fe20000400000 */
[----:B------:R-:W-:Y:S01]  /*30a0*/  FFMA R39, R160, R39, R13 ;  /* 0x00000027a0277223 */ /* 0x000fe2000000000d */
[-C--:B------:R-:W-:Y:S01]  /*30b0*/  FMUL R29, R171, R156.reuse ;  /* 0x0000009cab1d7220 */ /* 0x080fe20000400000 */
        /* <DEDUP_REMOVED lines=12> */
[----:B------:R-:W-:Y:S01]  /*3180*/  LEA R14, R187, UR52, 0x1 ;  /* 0x00000034bb0e7c11 */ /* 0x000fe2000f8e08ff */
[----:B------:R-:W-:Y:S05]  /*3190*/  WARPSYNC.ALL ;  /* 0x0000000000007948 */ /* 0x000fea0003800000 */
[----:B------:R-:W-:Y:S01]  /*31a0*/  F2FP.RELU.BF16.F32.PACK_AB R9, R35, R10 ;  /* 0x0000000a2309723e */ /* 0x000fe200000018ff */
[----:B------:R1:W-:Y:S01]  /*31b0*/  STSM.16.M88.4 [R14+0x200], R4 ;  /* 0x000200040e007844 */ /* 0x0003e20000000200 */
[----:B------:R-:W-:Y:S01]  /*31c0*/  F2FP.RELU.BF16.F32.PACK_AB R8, R33, R8 ;  /* 0x000000082108723e */ /* 0x000fe200000018ff */
[----:B------:R-:W-:Y:S01]  /*31d0*/  BSSY B0, `(.L_x_51) ;  /* 0x0000013000007945 */ /* 0x000fe20003800000 */
[----:B------:R-:W-:-:S02]  /*31e0*/  F2FP.RELU.BF16.F32.PACK_AB R10, R154, R15 ;  /* 0x0000000f9a0a723e */ /* 0x000fc400000018ff */
[----:B------:R-:W-:Y:S02]  /*31f0*/  F2FP.RELU.BF16.F32.PACK_AB R11, R166, R11 ;  /* 0x0000000ba60b723e */ /* 0x000fe400000018ff */
[----:B------:R-:W-:-:S05]  /*3200*/  LEA R35, R155, R14, 0x1 ;  /* 0x0000000e9b237211 */ /* 0x000fca00078e08ff */
[----:B------:R1:W-:Y:S01]  /*3210*/  STSM.16.M88.4 [R35+0x200], R8 ;  /* 0x0002000823007844 */ /* 0x0003e20000000200 */
[----:B------:R-:W-:Y:S01]  /*3220*/  @!PT LDS RZ, [RZ] ;  /* 0x00000000fffff984 */ /* 0x000fe20000000800 */
[----:B------:R-:W-:Y:S01]  /*3230*/  @!PT LDS RZ, [RZ] ;  /* 0x00000000fffff984 */ /* 0x000fe20000000800 */
[----:B------:R-:W-:Y:S01]  /*3240*/  @!PT LDS RZ, [RZ] ;  /* 0x00000000fffff984 */ /* 0x000fe20000000800 */
[----:B------:R-:W-:Y:S01]  /*3250*/  @!PT LDS RZ, [RZ] ;  /* 0x00000000fffff984 */ /* 0x000fe20000000800 */
[----:B------:R2:W-:Y:S06]  /*3260*/  MEMBAR.ALL.CTA ;  /* 0x0000000000007992 */ /* 0x0005ec0000008000 */
[----:B--2---:R-:W2:Y:S02]  /*3270*/  FENCE.VIEW.ASYNC.S ;  /* 0x00000000000073c6 */ /* 0x004ea40000000000 */
[----:B--2---:R-:W-:Y:S06]  /*3280*/  BAR.SYNC.DEFER_BLOCKING 0x1, 0x100 ;  /* 0x0044000000007b1d */ /* 0x004fec0000010000 */
[----:B------:R-:W-:Y:S05]  /*3290*/  @P0 BRA `(.L_x_52) ;  /* 0x0000000000180947 */ /* 0x000fea0003800000 */
[----:B------:R-:W-:Y:S02]  /*32a0*/  UIADD3 UR4, UP0, UR54, 0x4f0, URZ ;  /* 0x000004f036047890 */ /* 0x000fe4000ff1e03f */
[----:B------:R-:W-:Y:S02]  /*32b0*/  UIADD3 UR40, UR52, 0x200, URZ ;  /* 0x0000020034287890 */ /* 0x000fe4000fffe03f */
[----:B------:R-:W-:-:S09]  /*32c0*/  UIADD3.X UR5, URZ, UR55, URZ, UP0, !UPT ;  /* 0x000000373f057290 */ /* 0x000fd200087fe43f */
[----:B------:R2:W-:Y:S01]  /*32d0*/  UTMASTG.3D [UR40], [UR4] ;  /* 0x00000028040073b5 */ /* 0x0005e20008010000 */
[----:B------:R0:W-:Y:S01]  /*32e0*/  UTMACMDFLUSH ;  /* 0x00000000000079b7 */ /* 0x0001e20000000000 */
[----:B--2---:R-:W-:-:S04]  /*32f0*/  DEPBAR.LE SB0, 0x1 ;  /* 0x000080400000791a */ /* 0x004fc80000000000 */
.L_x_52:
[----:B------:R-:W-:Y:S05]  /*3300*/  BSYNC B0 ;  /* 0x0000000000007941 */ /* 0x000fea0003800000 */
.L_x_51:
[----:B------:R-:W-:Y:S01]  /*3310*/  BAR.SYNC.DEFER_BLOCKING 0x1, 0x100 ;  /* 0x0044000000007b1d */ /* 0x000fe20000010000 */
[----:B------:R-:W-:Y:S01]  /*3320*/  ISETP.NE.AND P2, PT, RZ, UR39, PT ;  /* 0x00000027ff007c0c */ /* 0x000fe2000bf45270 */
[----:B------:R-:W-:-:S04]  /*3330*/  VIADD R15, R14, 0x200 ;  /* 0x000002000e0f7836 */ /* 0x000fc80000000000 */
[----:B------:R-:W-:-:S08]  /*3340*/  IMAD R33, R155, 0x2, R15 ;  /* 0x000000029b217824 */ /* 0x000fd000078e020f */
[----:B------:R-:W-:Y:S05]  /*3350*/  @!P2 BRA `(.L_x_53) ;  /* 0x000000000034a947 */ /* 0x000fea0003800000 */
[----:B------:R-:W-:Y:S04]  /*3360*/  BSSY B0, `(.L_x_54) ;  /* 0x0000009000007945 */ /* 0x000fe80003800000 */
[----:B------:R-:W-:Y:S05]  /*3370*/  @P1 BRA `(.L_x_55) ;  /* 0x00000000001c1947 */ /* 0x000fea0003800000 */
[----:B------:R-:W-:-:S13]  /*3380*/  ISETP.NE.AND P2, PT, R161, 0x3, PT ;  /* 0x00000003a100780c */ /* 0x000fda0003f45270 */
[----:B------:R-:W-:Y:S05]  /*3390*/  @!P2 BRA `(.L_x_56) ;  /* 0x000000000004a947 */ /* 0x000fea0003800000 */
[----:B------:R-:W-:Y:S01]  /*33a0*/  BPT.TRAP 0x1 ;  /* 0x000000040000795c */ /* 0x000fe20000300000 */
.L_x_56:
[----:B------:R-:W-:-:S04]  /*33b0*/  ULEA UR4, UR36, UR52, 0x3 ;  /* 0x0000003424047291 */ /* 0x000fc8000f8e183f */
[----:B------:R-:W-:-:S04]  /*33c0*/  UIADD3 UR4, UR4, 0x60, URZ ;  /* 0x0000006004047890 */ /* 0x000fc8000fffe03f */
[----:B------:R-:W-:-:S09]  /*33d0*/  UPRMT UR4, UR51, 0x654, UR4 ;  /* 0x0000065433047896 */ /* 0x000fd20008000004 */
[----:B------:R-:W-:Y:S03]  /*33e0*/  SYNCS.ARRIVE.TRANS64.RED.A1T0 RZ, [UR4], RZ ;  /* 0x000000ffffff79a7 */ /* 0x000fe60008100404 */
.L_x_55:
[----:B------:R-:W-:Y:S05]  /*33f0*/  BSYNC B0 ;  /* 0x0000000000007941 */ /* 0x000fea0003800000 */
.L_x_54:
[----:B------:R-:W-:-:S04]  /*3400*/  UIADD3 UR36, UR36, 0x1, URZ ;  /* 0x0000000124247890 */ /* 0x000fc8000fffe03f */
[----:B------:R-:W-:-:S04]  /*3410*/  UISETP.NE.AND UP0, UPT, UR36, 0x4, UPT ;  /* 0x000000042400788c */ /* 0x000fc8000bf05270 */
[----:B------:R-:W-:-:S12]  /*3420*/  USEL UR36, UR36, URZ, UP0 ;  /* 0x0000003f24247287 */ /* 0x000fd80008000000 */
.L_x_53:
[----:B------:R-:W-:Y:S04]  /*3430*/  BSSY B0, `(.L_x_57) ;  /* 0x0000032000007945 */ /* 0x000fe80003800000 */
[----:B------:R-:W-:Y:S05]  /*3440*/  @P1 BRA `(.L_x_58) ;  /* 0x0000000000c01947 */ /* 0x000fea0003800000 */
[----:B------:R-:W-:-:S13]  /*3450*/  ISETP.NE.AND P2, PT, R161, 0x3, PT ;  /* 0x00000003a100780c */ /* 0x000fda0003f45270 */
[----:B------:R-:W-:Y:S05]  /*3460*/  @!P2 BRA `(.L_x_59) ;  /* 0x000000000004a947 */ /* 0x000fea0003800000 */
[----:B------:R-:W-:Y:S01]  /*3470*/  BPT.TRAP 0x1 ;  /* 0x000000040000795c */ /* 0x000fe20000300000 */
.L_x_59:
[----:B-1----:R-:W-:Y:S01]  /*3480*/  LEA R4, R12, UR52, 0x3 ;  /* 0x000000340c047c11 */ /* 0x002fe2000f8e18ff */
[----:B------:R-:W-:Y:S01]  /*3490*/  BSSY B1, `(.L_x_60) ;  /* 0x0000004000017945 */ /* 0x000fe20003800000 */
[----:B------:R-:W-:-:S04]  /*34a0*/  SHF.L.U32 R5, RZ, 0x1f, RZ ;  /* 0x0000001fff057819 */ /* 0x000fc800000006ff */
[----:B------:R-:W1:Y:S02]  /*34b0*/  SYNCS.PHASECHK.TRANS64.TRYWAIT P2, [R4+URZ+0x40], R5 ;  /* 0x00004005040075a7 */ /* 0x000e64000804017f */
[----:B-1----:R-:W-:Y:S05]  /*34c0*/  @!P2 BRA `(.L_x_61) ;  /* 0x00000070006ca947 */ /* 0x002fea0003800000 */
.L_x_235:
[----:B------:R-:W-:Y:S05]  /*34d0*/  BSYNC B1 ;  /* 0x0000000000017941 */ /* 0x000fea0003800000 */
.L_x_60:
[----:B------:R-:W-:Y:S05]  /*34e0*/  @P3 BRA `(.L_x_62) ;  /* 0x0000000000943947 */ /* 0x000fea0003800000 */
[----:B------:R-:W-:Y:S01]  /*34f0*/  LEA R20, R12, R15, 0xd ;  /* 0x0000000f0c147211 */ /* 0x000fe200078e68ff */
[----:B------:R-:W-:Y:S05]  /*3500*/  WARPSYNC.ALL ;  /* 0x0000000000007948 */ /* 0x000fea0003800000 */
[----:B------:R-:W-:Y:S01]  /*3510*/  IMAD R8, R155, 0x2, R20 ;  /* 0x000000029b087824 */ /* 0x000fe200078e0214 */
[----:B-1----:R-:W1:Y:S05]  /*3520*/  LDSM.16.M88.4 R4, [R20] ;  /* 0x000000001404783b */ /* 0x002e6a0000000200 */
[----:B------:R-:W2:Y:S01]  /*3530*/  LDSM.16.M88.4 R8, [R8] ;  /* 0x000000000808783b */ /* 0x000ea20000000200 */
[C---:B-1----:R-:W-:Y:S01]  /*3540*/  IMAD.U32 R21, R4.reuse, 0x10000, RZ ;  /* 0x0001000004157824 */ /* 0x042fe200078e00ff */
[----:B------:R-:W-:Y:S01]  /*3550*/  LOP3.LUT R23, R4, 0xffff0000, RZ, 0xc0, !PT ;  /* 0xffff000004177812 */ /* 0x000fe200078ec0ff */
[C---:B------:R-:W-:Y:S01]  /*3560*/  IMAD.U32 R27, R6.reuse, 0x10000, RZ ;  /* 0x00010000061b7824 */ /* 0x040fe200078e00ff */
[----:B------:R-:W-:Y:S01]  /*3570*/  SHF.L.U32 R25, R5, 0x10, RZ ;  /* 0x0000001005197819 */ /* 0x000fe200000006ff */
[----:B------:R-:W-:Y:S01]  /*3580*/  IMAD.U32 R31, R7, 0x10000, RZ ;  /* 0x00010000071f7824 */ /* 0x000fe200078e00ff */
[----:B------:R-:W-:Y:S01]  /*3590*/  LOP3.LUT R29, R6, 0xffff0000, RZ, 0xc0, !PT ;  /* 0xffff0000061d7812 */ /* 0x000fe200078ec0ff */
[----:B--2---:R-:W-:Y:S01]  /*35a0*/  IMAD.U32 R153, R9, 0x10000, RZ ;  /* 0x0001000009997824 */ /* 0x004fe200078e00ff */
[----:B------:R-:W-:Y:S01]  /*35b0*/  SHF.L.U32 R37, R8, 0x10, RZ ;  /* 0x0000001008257819 */ /* 0x000fe200000006ff */
[-C--:B------:R-:W-:Y:S01]  /*35c0*/  FMUL R20, R21, R156.reuse ;  /* 0x0000009c15147220 */ /* 0x080fe20000400000 */
[----:B------:R-:W-:Y:S01]  /*35d0*/  SHF.L.U32 R171, R11, 0x10, RZ ;  /* 0x000000100bab7819 */ /* 0x000fe200000006ff */
[----:B------:R-:W-:Y:S01]  /*35e0*/  IMAD.U32 R167, R10, 0x10000, RZ ;  /* 0x000100000aa77824 */ /* 0x000fe200078e00ff */
[----:B------:R-:W-:Y:S01]  /*35f0*/  LOP3.LUT R5, R5, 0xffff0000, RZ, 0xc0, !PT ;  /* 0xffff000005057812 */ /* 0x000fe200078ec0ff */
[-C--:B------:R-:W-:Y:S01]  /*3600*/  FMUL R21, R23, R156.reuse ;  /* 0x0000009c17157220 */ /* 0x080fe20000400000 */
        /* <DEDUP_REMOVED lines=18> */
[----:B------:R-:W-:-:S07]  /*3730*/  FMUL R38, R11, R156 ;  /* 0x0000009c0b267220 */ /* 0x000fce0000400000 */
.L_x_62:
[----:B------:R-:W-:-:S07]  /*3740*/  VIADD R12, R12, 0x1 ;  /* 0x000000010c0c7836 */ /* 0x000fce0000000000 */
.L_x_58:
[----:B------:R-:W-:Y:S05]  /*3750*/  BSYNC B0 ;  /* 0x0000000000007941 */ /* 0x000fea0003800000 */
.L_x_57:
[C-C-:B-1----:R-:W-:Y:S01]  /*3760*/  FFMA R5, R160.reuse, R40, R3.reuse ;  /* 0x00000028a0057223 */ /* 0x142fe20000000003 */
[C---:B------:R-:W-:Y:S01]  /*3770*/  FFMA R4, R160.reuse, R41, R3 ;  /* 0x00000029a0047223 */ /* 0x040fe20000000003 */
[C-C-:B------:R-:W-:Y:S01]  /*3780*/  FFMA R50, R160.reuse, R50, R13.reuse ;  /* 0x00000032a0327223 */ /* 0x140fe2000000000d */
[C-C-:B------:R-:W-:Y:S01]  /*3790*/  FFMA R51, R160.reuse, R51, R13.reuse ;  /* 0x00000033a0337223 */ /* 0x140fe2000000000d */
[C-C-:B------:R-:W-:Y:S01]  /*37a0*/  FFMA R42, R160.reuse, R42, R13.reuse ;  /* 0x0000002aa02a7223 */ /* 0x140fe2000000000d */
[C---:B------:R-:W-:Y:S01]  /*37b0*/  FFMA R43, R160.reuse, R43, R13 ;  /* 0x0000002ba02b7223 */ /* 0x040fe2000000000d */
[C-C-:B------:R-:W-:Y:S01]  /*37c0*/  FFMA R44, R160.reuse, R44, R3.reuse ;  /* 0x0000002ca02c7223 */ /* 0x140fe20000000003 */
[C---:B------:R-:W-:Y:S01]  /*37d0*/  FFMA R45, R160.reuse, R45, R3 ;  /* 0x0000002da02d7223 */ /* 0x040fe20000000003 */
[C-C-:B------:R-:W-:Y:S01]  /*37e0*/  FFMA R46, R160.reuse, R46, R13.reuse ;  /* 0x0000002ea02e7223 */ /* 0x140fe2000000000d */
[C---:B------:R-:W-:Y:S01]  /*37f0*/  FFMA R47, R160.reuse, R47, R13 ;  /* 0x0000002fa02f7223 */ /* 0x040fe2000000000d */
[C-C-:B------:R-:W-:Y:S01]  /*3800*/  FFMA R7, R160.reuse, R52, R3.reuse ;  /* 0x00000034a0077223 */ /* 0x140fe20000000003 */
[C-C-:B------:R-:W-:Y:S01]  /*3810*/  FFMA R53, R160.reuse, R53, R3.reuse ;  /* 0x00000035a0357223 */ /* 0x140fe20000000003 */
[C-C-:B------:R-:W-:Y:S01]  /*3820*/  FFMA R48, R160.reuse, R48, R3.reuse ;  /* 0x00000030a0307223 */ /* 0x140fe20000000003 */
[C---:B------:R-:W-:Y:S01]  /*3830*/  FFMA R49, R160.reuse, R49, R3 ;  /* 0x00000031a0317223 */ /* 0x040fe20000000003 */
[C-C-:B------:R-:W-:Y:S01]  /*3840*/  FFMA R54, R160.reuse, R54, R13.reuse ;  /* 0x00000036a0367223 */ /* 0x140fe2000000000d */
[----:B------:R-:W-:Y:S01]  /*3850*/  FFMA R55, R160, R55, R13 ;  /* 0x00000037a0377223 */ /* 0x000fe2000000000d */
        /* <DEDUP_REMOVED lines=17> */
[----:B------:R-:W-:Y:S05]  /*3970*/  WARPSYNC.ALL ;  /* 0x0000000000007948 */ /* 0x000fea0003800000 */
[----:B------:R-:W-:Y:S01]  /*3980*/  F2FP.RELU.BF16.F32.PACK_AB R9, R10, R9 ;  /* 0x000000090a09723e */ /* 0x000fe200000018ff */
[----:B------:R-:W-:Y:S01]  /*3990*/  BSSY B0, `(.L_x_63) ;  /* 0x000001a000007945 */ /* 0x000fe20003800000 */
[----:B------:R-:W-:-:S02]  /*39a0*/  F2FP.RELU.BF16.F32.PACK_AB R5, R43, R42 ;  /* 0x0000002a2b05723e */ /* 0x000fc400000018ff */
[----:B------:R-:W-:Y:S02]  /*39b0*/  F2FP.RELU.BF16.F32.PACK_AB R6, R45, R6 ;  /* 0x000000062d06723e */ /* 0x000fe400000018ff */
[----:B------:R-:W-:Y:S02]  /*39c0*/  F2FP.RELU.BF16.F32.PACK_AB R7, R47, R46 ;  /* 0x0000002e2f07723e */ /* 0x000fe400000018ff */
[----:B------:R-:W-:Y:S02]  /*39d0*/  F2FP.RELU.BF16.F32.PACK_AB R10, R40, R11 ;  /* 0x0000000b280a723e */ /* 0x000fe400000018ff */
[----:B------:R-:W-:Y:S01]  /*39e0*/  F2FP.RELU.BF16.F32.PACK_AB R8, R49, R8 ;  /* 0x000000083108723e */ /* 0x000fe200000018ff */
[----:B------:R1:W-:Y:S01]  /*39f0*/  STSM.16.M88.4 [R14+0x2200], R4 ;  /* 0x002200040e007844 */ /* 0x0003e20000000200 */
[----:B------:R-:W-:-:S05]  /*3a00*/  F2FP.RELU.BF16.F32.PACK_AB R11, R55, R54 ;  /* 0x00000036370b723e */ /* 0x000fca00000018ff */
        /* <DEDUP_REMOVED lines=11> */
[----:B------:R-:W-:Y:S02]  /*3ac0*/  UIADD3 UR4, UR52, 0x2200, URZ ;  /* 0x0000220034047890 */ /* 0x000fe4000fffe03f */
[----:B------:R-:W-:Y:S01]  /*3ad0*/  UIADD3.X UR9, URZ, UR55, URZ, UP0, !UPT ;  /* 0x000000373f097290 */ /* 0x000fe200087fe43f */
[----:B------:R-:W-:Y:S01]  /*3ae0*/  UMOV UR6, UR42 ;  /* 0x0000002a00067c82 */ /* 0x000fe20008000000 */
[----:B------:R-:W-:-:S07]  /*3af0*/  UMOV UR7, UR43 ;  /* 0x0000002b00077c82 */ /* 0x000fce0008000000 */
[----:B------:R2:W-:Y:S01]  /*3b00*/  UTMASTG.3D [UR4], [UR8] ;  /* 0x00000004080073b5 */ /* 0x0005e20008010000 */
[----:B------:R0:W-:Y:S01]  /*3b10*/  UTMACMDFLUSH ;  /* 0x00000000000079b7 */ /* 0x0001e20000000000 */
[----:B--2---:R-:W-:-:S04]  /*3b20*/  DEPBAR.LE SB0, 0x1 ;  /* 0x000080400000791a */ /* 0x004fc80000000000 */
.L_x_64:
[----:B------:R-:W-:Y:S05]  /*3b30*/  BSYNC B0 ;  /* 0x0000000000007941 */ /* 0x000fea0003800000 */
.L_x_63:
[----:B-1----:R-:W-:Y:S01]  /*3b40*/  VIADD R4, R14, 0x2200 ;  /* 0x000022000e047836 */ /* 0x002fe20000000000 */
[----:B------:R-:W-:Y:S04]  /*3b50*/  BAR.SYNC.DEFER_BLOCKING 0x1, 0x100 ;  /* 0x0044000000007b1d */ /* 0x000fe80000010000 */
[----:B------:R-:W-:Y:S02]  /*3b60*/  LEA R39, R155, R4, 0x1 ;  /* 0x000000049b277211 */ /* 0x000fe400078e08ff */
[----:B------:R-:W-:Y:S04]  /*3b70*/  BSSY B0, `(.L_x_65) ;  /* 0x0000009000007945 */ /* 0x000fe80003800000 */
[----:B------:R-:W-:Y:S05]  /*3b80*/  @P1 BRA `(.L_x_66) ;  /* 0x00000000001c1947 */ /* 0x000fea0003800000 */
[----:B------:R-:W-:-:S13]  /*3b90*/  ISETP.NE.AND P2, PT, R161, 0x3, PT ;  /* 0x00000003a100780c */ /* 0x000fda0003f45270 */
[----:B------:R-:W-:Y:S05]  /*3ba0*/  @!P2 BRA `(.L_x_67) ;  /* 0x000000000004a947 */ /* 0x000fea0003800000 */
[----:B------:R-:W-:Y:S01]  /*3bb0*/  BPT.TRAP 0x1 ;  /* 0x000000040000795c */ /* 0x000fe20000300000 */
.L_x_67:
[----:B------:R-:W-:-:S04]  /*3bc0*/  ULEA UR4, UR36, UR52, 0x3 ;  /* 0x0000003424047291 */ /* 0x000fc8000f8e183f */
[----:B------:R-:W-:-:S04]  /*3bd0*/  UIADD3 UR4, UR4, 0x60, URZ ;  /* 0x0000006004047890 */ /* 0x000fc8000fffe03f */
[----:B------:R-:W-:-:S09]  /*3be0*/  UPRMT UR4, UR51, 0x654, UR4 ;  /* 0x0000065433047896 */ /* 0x000fd20008000004 */
[----:B------:R-:W-:Y:S03]  /*3bf0*/  SYNCS.ARRIVE.TRANS64.RED.A1T0 RZ, [UR4], RZ ;  /* 0x000000ffffff79a7 */ /* 0x000fe60008100404 */
.L_x_66:
[----:B------:R-:W-:Y:S05]  /*3c00*/  BSYNC B0 ;  /* 0x0000000000007941 */ /* 0x000fea0003800000 */
.L_x_65:
[----:B------:R-:W-:Y:S01]  /*3c10*/  UIADD3 UR36, UR36, 0x1, URZ ;  /* 0x0000000124247890 */ /* 0x000fe2000fffe03f */
[----:B------:R-:W-:Y:S01]  /*3c20*/  BSSY B0, `(.L_x_68) ;  /* 0x0000038000007945 */ /* 0x000fe20003800000 */
[----:B------:R-:W-:Y:S02]  /*3c30*/  IMAD.MOV.U32 R40, RZ, RZ, RZ ;  /* 0x000000ffff287224 */ /* 0x000fe400078e00ff */
[----:B------:R-:W-:-:S04]  /*3c40*/  UISETP.NE.AND UP0, UPT, UR36, 0x4, UPT ;  /* 0x000000042400788c */ /* 0x000fc8000bf05270 */
[----:B------:R-:W-:Y:S01]  /*3c50*/  USEL UR36, UR36, URZ, UP0 ;  /* 0x0000003f24247287 */ /* 0x000fe20008000000 */
[----:B------:R-:W-:Y:S11]  /*3c60*/  @P1 BRA `(.L_x_69) ;  /* 0x0000000000cc1947 */ /* 0x000ff60003800000 */
[----:B------:R-:W-:-:S13]  /*3c70*/  ISETP.NE.AND P2, PT, R161, 0x3, PT ;  /* 0x00000003a100780c */ /* 0x000fda0003f45270 */
[----:B------:R-:W-:Y:S05]  /*3c80*/  @!P2 BRA `(.L_x_70) ;  /* 0x000000000004a947 */ /* 0x000fea0003800000 */
[----:B------:R-:W-:Y:S01]  /*3c90*/  BPT.TRAP 0x1 ;  /* 0x000000040000795c */ /* 0x000fe20000300000 */
.L_x_70:
[C---:B------:R-:W-:Y:S01]  /*3ca0*/  LEA R4, R12.reuse, UR52, 0x3 ;  /* 0x000000340c047c11 */ /* 0x040fe2000f8e18ff */
[----:B------:R-:W-:Y:S01]  /*3cb0*/  VIADD R42, R12, 0x1 ;  /* 0x000000010c2a7836 */ /* 0x000fe20000000000 */
[----:B------:R-:W-:Y:S01]  /*3cc0*/  SHF.L.U32 R5, RZ, 0x1f, RZ ;  /* 0x0000001fff057819 */ /* 0x000fe200000006ff */
[----:B------:R-:W-:Y:S03]  /*3cd0*/  BSSY B1, `(.L_x_71) ;  /* 0x0000004000017945 */ /* 0x000fe60003800000 */
[----:B------:R-:W1:Y:S01]  /*3ce0*/  SYNCS.PHASECHK.TRANS64.TRYWAIT P2, [R4+URZ+0x40], R5 ;  /* 0x00004005040075a7 */ /* 0x000e62000804017f */
[----:B------:R-:W-:Y:S01]  /*3cf0*/  ISETP.NE.AND P4, PT, R42, 0x4, PT ;  /* 0x000000042a00780c */ /* 0x000fe20003f85270 */
[----:B-1----:R-:W-:-:S12]  /*3d00*/  @!P2 BRA `(.L_x_72) ;  /* 0x000000680070a947 */ /* 0x002fd80003800000 */
.L_x_236:
[----:B------:R-:W-:Y:S05]  /*3d10*/  BSYNC B1 ;  /* 0x0000000000017941 */ /* 0x000fea0003800000 */
.L_x_71:
[----:B------:R-:W-:Y:S05]  /*3d20*/  @P3 BRA `(.L_x_73) ;  /* 0x0000000000943947 */ /* 0x000fea0003800000 */
[----:B------:R-:W-:Y:S01]  /*3d30*/  LEA R12, R12, R15, 0xd ;  /* 0x0000000f0c0c7211 */ /* 0x000fe200078e68ff */
[----:B------:R-:W-:Y:S05]  /*3d40*/  WARPSYNC.ALL ;  /* 0x0000000000007948 */ /* 0x000fea0003800000 */
[----:B-1----:R-:W-:Y:S01]  /*3d50*/  IMAD R4, R155, 0x2, R12 ;  /* 0x000000029b047824 */ /* 0x002fe200078e020c */
[----:B------:R-:W1:Y:S05]  /*3d60*/  LDSM.16.M88.4 R8, [R12] ;  /* 0x000000000c08783b */ /* 0x000e6a0000000200 */
        /* <DEDUP_REMOVED lines=33> */
.L_x_73:
[----:B------:R-:W-:Y:S02]  /*3f80*/  SEL R40, RZ, 0x1, P4 ;  /* 0x00000001ff287807 */ /* 0x000fe40002000000 */
[----:B------:R-:W-:-:S07]  /*3f90*/  SEL R12, R42, RZ, P4 ;  /* 0x000000ff2a0c7207 */ /* 0x000fce0002000000 */
.L_x_69:
[----:B------:R-:W-:Y:S05]  /*3fa0*/  BSYNC B0 ;  /* 0x0000000000007941 */ /* 0x000fea0003800000 */
.L_x_68:
        /* <DEDUP_REMOVED lines=61> */
.L_x_75:
[----:B------:R-:W-:Y:S05]  /*4380*/  BSYNC B0 ;  /* 0x0000000000007941 */ /* 0x000fea0003800000 */
.L_x_74:
[----:B-1----:R-:W-:Y:S01]  /*4390*/  VIADD R4, R14, 0x4200 ;  /* 0x000042000e047836 */ /* 0x002fe20000000000 */
[----:B------:R-:W-:Y:S03]  /*43a0*/  BAR.SYNC.DEFER_BLOCKING 0x1, 0x100 ;  /* 0x0044000000007b1d */ /* 0x000fe60000010000 */
[----:B------:R-:W-:-:S03]  /*43b0*/  IMAD R41, R155, 0x2, R4 ;  /* 0x000000029b297824 */ /* 0x000fc600078e0204 */
[----:B------:R-:W-:Y:S04]  /*43c0*/  BSSY B0, `(.L_x_76) ;  /* 0x0000009000007945 */ /* 0x000fe80003800000 */
[----:B------:R-:W-:Y:S05]  /*43d0*/  @P1 BRA `(.L_x_77) ;  /* 0x00000000001c1947 */ /* 0x000fea0003800000 */
[----:B------:R-:W-:-:S13]  /*43e0*/  ISETP.NE.AND P2, PT, R161, 0x3, PT ;  /* 0x00000003a100780c */ /* 0x000fda0003f45270 */
[----:B------:R-:W-:Y:S05]  /*43f0*/  @!P2 BRA `(.L_x_78) ;  /* 0x000000000004a947 */ /* 0x000fea0003800000 */
[----:B------:R-:W-:Y:S01]  /*4400*/  BPT.TRAP 0x1 ;  /* 0x000000040000795c */ /* 0x000fe20000300000 */
.L_x_78:
[----:B------:R-:W-:-:S04]  /*4410*/  ULEA UR4, UR36, UR52, 0x3 ;  /* 0x0000003424047291 */ /* 0x000fc8000f8e183f */
[----:B------:R-:W-:-:S04]  /*4420*/  UIADD3 UR4, UR4, 0x60, URZ ;  /* 0x0000006004047890 */ /* 0x000fc8000fffe03f */
[----:B------:R-:W-:-:S09]  /*4430*/  UPRMT UR4, UR51, 0x654, UR4 ;  /* 0x0000065433047896 */ /* 0x000fd20008000004 */
[----:B------:R-:W-:Y:S03]  /*4440*/  SYNCS.ARRIVE.TRANS64.RED.A1T0 RZ, [UR4], RZ ;  /* 0x000000ffffff79a7 */ /* 0x000fe60008100404 */
.L_x_77:
[----:B------:R-:W-:Y:S05]  /*4450*/  BSYNC B0 ;  /* 0x0000000000007941 */ /* 0x000fea0003800000 */
.L_x_76:
[----:B------:R-:W-:Y:S01]  /*4460*/  UIADD3 UR4, UR36, 0x1, URZ ;  /* 0x0000000124047890 */ /* 0x000fe2000fffe03f */
[----:B------:R-:W-:Y:S03]  /*4470*/  BSSY B0, `(.L_x_79) ;  /* 0x0000038000007945 */ /* 0x000fe60003800000 */
[----:B------:R-:W-:-:S04]  /*4480*/  UISETP.NE.AND UP0, UPT, UR4, 0x4, UPT ;  /* 0x000000040400788c */ /* 0x000fc8000bf05270 */
[----:B------:R-:W-:Y:S01]  /*4490*/  USEL UR5, UR4, URZ, UP0 ;  /* 0x0000003f04057287 */ /* 0x000fe20008000000 */
[----:B------:R-:W-:Y:S11]  /*44a0*/  @P1 BRA `(.L_x_80) ;  /* 0x0000000000d01947 */ /* 0x000ff60003800000 */
[----:B------:R-:W-:-:S13]  /*44b0*/  ISETP.NE.AND P2, PT, R161, 0x3, PT ;  /* 0x00000003a100780c */ /* 0x000fda0003f45270 */
[----:B------:R-:W-:Y:S05]  /*44c0*/  @!P2 BRA `(.L_x_81) ;  /* 0x000000000004a947 */ /* 0x000fea0003800000 */
[----:B------:R-:W-:Y:S01]  /*44d0*/  BPT.TRAP 0x1 ;  /* 0x000000040000795c */ /* 0x000fe20000300000 */
.L_x_81:
[----:B------:R-:W-:Y:S01]  /*44e0*/  LEA R5, R12, UR52, 0x3 ;  /* 0x000000340c057c11 */ /* 0x000fe2000f8e18ff */
[----:B------:R-:W-:Y:S01]  /*44f0*/  BSSY B1, `(.L_x_82) ;  /* 0x0000007000017945 */ /* 0x000fe20003800000 */
[----:B------:R-:W-:Y:S02]  /*4500*/  SHF.L.U32 R4, R40, 0x1f, RZ ;  /* 0x0000001f28047819 */ /* 0x000fe400000006ff */
[----:B------:R-:W-:Y:S02]  /*4510*/  IADD3 R42, R12, 0x1, RZ ;  /* 0x000000010c2a7810 */ /* 0x000fe40007ffe0ff */
[----:B------:R-:W1:Y:S02]  /*4520*/  SYNCS.PHASECHK.TRANS64.TRYWAIT P2, [R5+URZ+0x40], R4 ;  /* 0x00004004050075a7 */ /* 0x000e64000804017f */
[----:B------:R-:W-:-:S04]  /*4530*/  ISETP.NE.AND P4, PT, R42, 0x4, PT ;  /* 0x000000042a00780c */ /* 0x000fc80003f85270 */
[----:B------:R-:W-:Y:S01]  /*4540*/  SEL R53, RZ, 0x1, P4 ;  /* 0x00000001ff357807 */ /* 0x000fe20002000000 */
[----:B-1----:R-:W-:Y:S08]  /*4550*/  @!P2 BRA `(.L_x_83) ;  /* 0x000000600070a947 */ /* 0x002ff00003800000 */
.L_x_237:
[----:B------:R-:W-:Y:S05]  /*4560*/  BSYNC B1 ;  /* 0x0000000000017941 */ /* 0x000fea0003800000 */
.L_x_82:
[----:B------:R-:W-:Y:S05]  /*4570*/  @P3 BRA `(.L_x_84) ;  /* 0x0000000000943947 */ /* 0x000fea0003800000 */
[----:B------:R-:W-:Y:S01]  /*4580*/  IMAD R12, R12, 0x2000, R15 ;  /* 0x000020000c0c7824 */ /* 0x000fe200078e020f */
[----:B------:R-:W-:Y:S05]  /*4590*/  WARPSYNC.ALL ;  /* 0x0000000000007948 */ /* 0x000fea0003800000 */
[----:B-1----:R-:W-:Y:S01]  /*45a0*/  IMAD R4, R155, 0x2, R12 ;  /* 0x000000029b047824 */ /* 0x002fe200078e020c */
[----:B------:R-:W1:Y:S05]  /*45b0*/  LDSM.16.M88.4 R8, [R12] ;  /* 0x000000000c08783b */ /* 0x000e6a0000000200 */
[----:B------:R-:W2:Y:S01]  /*45c0*/  LDSM.16.M88.4 R4, [R4] ;  /* 0x000000000404783b */ /* 0x000ea20000000200 */
[C---:B-1----:R-:W-:Y:S01]  /*45d0*/  SHF.L.U32 R21, R8.reuse, 0x10, RZ ;  /* 0x0000001008157819 */ /* 0x042fe200000006ff */
[----:B------:R-:W-:Y:S01]  /*45e0*/  IMAD.U32 R25, R9, 0x10000, RZ ;  /* 0x0001000009197824 */ /* 0x000fe200078e00ff */
[----:B------:R-:W-:Y:S01]  /*45f0*/  LOP3.LUT R23, R8, 0xffff0000, RZ, 0xc0, !PT ;  /* 0xffff000008177812 */ /* 0x000fe200078ec0ff */
[C---:B------:R-:W-:Y:S01]  /*4600*/  IMAD.U32 R27, R10.reuse, 0x10000, RZ ;  /* 0x000100000a1b7824 */ /* 0x040fe200078e00ff */
[----:B------:R-:W-:Y:S01]  /*4610*/  LOP3.LUT R29, R10, 0xffff0000, RZ, 0xc0, !PT ;  /* 0xffff00000a1d7812 */ /* 0x000fe200078ec0ff */
[----:B--2---:R-:W-:Y:S01]  /*4620*/  IMAD.U32 R45, R5, 0x10000, RZ ;  /* 0x00010000052d7824 */ /* 0x004fe200078e00ff */
[----:B------:R-:W-:Y:S01]  /*4630*/  SHF.L.U32 R31, R11, 0x10, RZ ;  /* 0x000000100b1f7819 */ /* 0x000fe200000006ff */
[----:B------:R-:W-:Y:S01]  /*4640*/  IMAD.U32 R51, R7, 0x10000, RZ ;  /* 0x0001000007337824 */ /* 0x000fe200078e00ff */
[----:B------:R-:W-:Y:S01]  /*4650*/  LOP3.LUT R9, R9, 0xffff0000, RZ, 0xc0, !PT ;  /* 0xffff000009097812 */ /* 0x000fe200078ec0ff */
[C---:B------:R-:W-:Y:S01]  /*4660*/  IMAD.U32 R37, R4.reuse, 0x10000, RZ ;  /* 0x0001000004257824 */ /* 0x040fe200078e00ff */
[----:B------:R-:W-:Y:S01]  /*4670*/  LOP3.LUT R11, R11, 0xffff0000, RZ, 0xc0, !PT ;  /* 0xffff00000b0b7812 */ /* 0x000fe200078ec0ff */
[-C--:B------:R-:W-:Y:S01]  /*4680*/  FMUL R20, R21, R156.reuse ;  /* 0x0000009c15147220 */ /* 0x080fe20000400000 */
[----:B------:R-:W-:Y:S01]  /*4690*/  LOP3.LUT R43, R4, 0xffff0000, RZ, 0xc0, !PT ;  /* 0xffff0000042b7812 */ /* 0x000fe200078ec0ff */
[-C--:B------:R-:W-:Y:S01]  /*46a0*/  FMUL R21, R23, R156.reuse ;  /* 0x0000009c17157220 */ /* 0x080fe20000400000 */
[----:B------:R-:W-:Y:S01]  /*46b0*/  LOP3.LUT R5, R5, 0xffff0000, RZ, 0xc0, !PT ;  /* 0xffff000005057812 */ /* 0x000fe200078ec0ff */
[-C--:B------:R-:W-:Y:S01]  /*46c0*/  FMUL R23, R25, R156.reuse ;  /* 0x0000009c19177220 */ /* 0x080fe20000400000 */
[C---:B------:R-:W-:Y:S01]  /*46d0*/  SHF.L.U32 R47, R6.reuse, 0x10, RZ ;  /* 0x00000010062f7819 */ /* 0x040fe200000006ff */
        /* <DEDUP_REMOVED lines=15> */
.L_x_84:
[----:B------:R-:W-:Y:S02]  /*47d0*/  LOP3.LUT R40, R40, R53, RZ, 0x3c, !PT ;  /* 0x0000003528287212 */ /* 0x000fe400078e3cff */
[----:B------:R-:W-:-:S07]  /*47e0*/  SEL R12, R42, RZ, P4 ;  /* 0x000000ff2a0c7207 */ /* 0x000fce0002000000 */
.L_x_80:
[----:B------:R-:W-:Y:S05]  /*47f0*/  BSYNC B0 ;  /* 0x0000000000007941 */ /* 0x000fea0003800000 */
.L_x_79:
        /* <DEDUP_REMOVED lines=61> */
.L_x_86:
[----:B------:R-:W-:Y:S05]  /*4bd0*/  BSYNC B0 ;  /* 0x0000000000007941 */ /* 0x000fea0003800000 */
.L_x_85:
        /* <DEDUP_REMOVED lines=8> */
.L_x_89:
[----:B------:R-:W-:-:S04]  /*4c60*/  ULEA UR4, UR5, UR52, 0x3 ;  /* 0x0000003405047291 */ /* 0x000fc8000f8e183f */
[----:B------:R-:W-:-:S04]  /*4c70*/  UIADD3 UR4, UR4, 0x60, URZ ;  /* 0x0000006004047890 */ /* 0x000fc8000fffe03f */
[----:B------:R-:W-:-:S09]  /*4c80*/  UPRMT UR4, UR51, 0x654, UR4 ;  /* 0x0000065433047896 */ /* 0x000fd20008000004 */
[----:B------:R-:W-:Y:S03]  /*4c90*/  SYNCS.ARRIVE.TRANS64.RED.A1T0 RZ, [UR4], RZ ;  /* 0x000000ffffff79a7 */ /* 0x000fe60008100404 */
.L_x_88:
[----:B------:R-:W-:Y:S05]  /*4ca0*/  BSYNC B0 ;  /* 0x0000000000007941 */ /* 0x000fea0003800000 */
.L_x_87:
        /* <DEDUP_REMOVED lines=8> */
.L_x_92:
[C---:B------:R-:W-:Y:S01]  /*4d30*/  LEA R4, R12.reuse, UR52, 0x3 ;  /* 0x000000340c047c11 */ /* 0x040fe2000f8e18ff */
[----:B------:R-:W-:Y:S01]  /*4d40*/  VIADD R42, R12, 0x1 ;  /* 0x000000010c2a7836 */ /* 0x000fe20000000000 */
[----:B------:R-:W-:Y:S01]  /*4d50*/  SHF.L.U32 R5, R40, 0x1f, RZ ;  /* 0x0000001f28057819 */ /* 0x000fe200000006ff */
[----:B------:R-:W-:Y:S03]  /*4d60*/  BSSY B1, `(.L_x_93) ;  /* 0x0000005000017945 */ /* 0x000fe60003800000 */
[----:B------:R-:W1:Y:S01]  /*4d70*/  SYNCS.PHASECHK.TRANS64.TRYWAIT P2, [R4+URZ+0x40], R5 ;  /* 0x00004005040075a7 */ /* 0x000e62000804017f */
[----:B------:R-:W-:-:S04]  /*4d80*/  ISETP.NE.AND P4, PT, R42, 0x4, PT ;  /* 0x000000042a00780c */ /* 0x000fc80003f85270 */
[----:B------:R-:W-:Y:S01]  /*4d90*/  SEL R53, RZ, 0x1, P4 ;  /* 0x00000001ff357807 */ /* 0x000fe20002000000 */
[----:B-1----:R-:W-:Y:S08]  /*4da0*/  @!P2 BRA `(.L_x_94) ;  /* 0x000000580070a947 */ /* 0x002ff00003800000 */
.L_x_238:
[----:B------:R-:W-:Y:S05]  /*4db0*/  BSYNC B1 ;  /* 0x0000000000017941 */ /* 0x000fea0003800000 */
.L_x_93:
[----:B------:R-:W-:Y:S05]  /*4dc0*/  @P3 BRA `(.L_x_95) ;  /* 0x0000000000943947 */ /* 0x000fea0003800000 */
[----:B------:R-:W-:Y:S01]  /*4dd0*/  IMAD R12, R12, 0x2000, R15 ;  /* 0x000020000c0c7824 */ /* 0x000fe200078e020f */
[----:B------:R-:W-:Y:S05]  /*4de0*/  WARPSYNC.ALL ;  /* 0x0000000000007948 */ /* 0x000fea0003800000 */
[----:B-1----:R-:W-:Y:S01]  /*4df0*/  LEA R4, R155, R12, 0x1 ;  /* 0x0000000c9b047211 */ /* 0x002fe200078e08ff */
[----:B------:R-:W1:Y:S05]  /*4e00*/  LDSM.16.M88.4 R8, [R12] ;  /* 0x000000000c08783b */ /* 0x000e6a0000000200 */
[----:B------:R-:W2:Y:S01]  /*4e10*/  LDSM.16.M88.4 R4, [R4] ;  /* 0x000000000404783b */ /* 0x000ea20000000200 */
[C---:B-1----:R-:W-:Y:S01]  /*4e20*/  IMAD.U32 R21, R8.reuse, 0x10000, RZ ;  /* 0x0001000008157824 */ /* 0x042fe200078e00ff */
[----:B------:R-:W-:Y:S01]  /*4e30*/  LOP3.LUT R23, R8, 0xffff0000, RZ, 0xc0, !PT ;  /* 0xffff000008177812 */ /* 0x000fe200078ec0ff */
[----:B------:R-:W-:Y:S01]  /*4e40*/  IMAD.U32 R25, R9, 0x10000, RZ ;  /* 0x0001000009197824 */ /* 0x000fe200078e00ff */
[C---:B------:R-:W-:Y:S01]  /*4e50*/  SHF.L.U32 R27, R10.reuse, 0x10, RZ ;  /* 0x000000100a1b7819 */ /* 0x040fe200000006ff */
[----:B------:R-:W-:Y:S01]  /*4e60*/  IMAD.U32 R31, R11, 0x10000, RZ ;  /* 0x000100000b1f7824 */ /* 0x000fe200078e00ff */
[----:B------:R-:W-:Y:S01]  /*4e70*/  LOP3.LUT R29, R10, 0xffff0000, RZ, 0xc0, !PT ;  /* 0xffff00000a1d7812 */ /* 0x000fe200078ec0ff */
[----:B--2---:R-:W-:Y:S01]  /*4e80*/  IMAD.U32 R51, R7, 0x10000, RZ ;  /* 0x0001000007337824 */ /* 0x004fe200078e00ff */
[----:B------:R-:W-:Y:S01]  /*4e90*/  SHF.L.U32 R45, R5, 0x10, RZ ;  /* 0x00000010052d7819 */ /* 0x000fe200000006ff */
[----:B------:R-:W-:Y:S01]  /*4ea0*/  IMAD.U32 R37, R4, 0x10000, RZ ;  /* 0x0001000004257824 */ /* 0x000fe200078e00ff */
[----:B------:R-:W-:Y:S01]  /*4eb0*/  LOP3.LUT R9, R9, 0xffff0000, RZ, 0xc0, !PT ;  /* 0xffff000009097812 */ /* 0x000fe200078ec0ff */
[-C--:B------:R-:W-:Y:S01]  /*4ec0*/  FMUL R20, R21, R156.reuse ;  /* 0x0000009c15147220 */ /* 0x080fe20000400000 */
[----:B------:R-:W-:Y:S01]  /*4ed0*/  LOP3.LUT R11, R11, 0xffff0000, RZ, 0xc0, !PT ;  /* 0xffff00000b0b7812 */ /* 0x000fe200078ec0ff */
        /* <DEDUP_REMOVED lines=20> */
.L_x_95:
[----:B------:R-:W-:Y:S02]  /*5020*/  LOP3.LUT R40, R40, R53, RZ, 0x3c, !PT ;  /* 0x0000003528287212 */ /* 0x000fe400078e3cff */
[----:B------:R-:W-:-:S07]  /*5030*/  SEL R12, R42, RZ, P4 ;  /* 0x000000ff2a0c7207 */ /* 0x000fce0002000000 */
.L_x_91:
[----:B------:R-:W-:Y:S05]  /*5040*/  BSYNC B0 ;  /* 0x0000000000007941 */ /* 0x000fea0003800000 */
.L_x_90:
        /* <DEDUP_REMOVED lines=43> */
[----:B------:R1:W-:Y:S01]  /*5300*/  STSM.16.M88.4 [R33], R8 ;  /* 0x0000000821007844 */ /* 0x0003e20000000200 */
        /* <DEDUP_REMOVED lines=17> */
.L_x_97:
[----:B------:R-:W-:Y:S05]  /*5420*/  BSYNC B0 ;  /* 0x0000000000007941 */ /* 0x000fea0003800000 */
.L_x_96:
[----:B------:R-:W-:Y:S06]  /*5430*/  BAR.SYNC.DEFER_BLOCKING 0x1, 0x100 ;  /* 0x0044000000007b1d */ /* 0x000fec0000010000 */
[----:B------:R-:W-:Y:S04]  /*5440*/  BSSY B0, `(.L_x_98) ;  /* 0x0000009000007945 */ /* 0x000fe80003800000 */
[----:B------:R-:W-:Y:S05]  /*5450*/  @P1 BRA `(.L_x_99) ;  /* 0x00000000001c1947 */ /* 0x000fea0003800000 */
[----:B------:R-:W-:-:S13]  /*5460*/  ISETP.NE.AND P2, PT, R161, 0x3, PT ;  /* 0x00000003a100780c */ /* 0x000fda0003f45270 */
[----:B------:R-:W-:Y:S05]  /*5470*/  @!P2 BRA `(.L_x_100) ;  /* 0x000000000004a947 */ /* 0x000fea0003800000 */
[----:B------:R-:W-:Y:S01]  /*5480*/  BPT.TRAP 0x1 ;  /* 0x000000040000795c */ /* 0x000fe20000300000 */
.L_x_100:
[----:B------:R-:W-:-:S04]  /*5490*/  ULEA UR4, UR5, UR52, 0x3 ;  /* 0x0000003405047291 */ /* 0x000fc8000f8e183f */
[----:B------:R-:W-:-:S04]  /*54a0*/  UIADD3 UR4, UR4, 0x60, URZ ;  /* 0x0000006004047890 */ /* 0x000fc8000fffe03f */
[----:B------:R-:W-:-:S09]  /*54b0*/  UPRMT UR4, UR51, 0x654, UR4 ;  /* 0x0000065433047896 */ /* 0x000fd20008000004 */
[----:B------:R-:W-:Y:S03]  /*54c0*/  SYNCS.ARRIVE.TRANS64.RED.A1T0 RZ, [UR4], RZ ;  /* 0x000000ffffff79a7 */ /* 0x000fe60008100404 */
.L_x_99:
[----:B------:R-:W-:Y:S05]  /*54d0*/  BSYNC B0 ;  /* 0x0000000000007941 */ /* 0x000fea0003800000 */
.L_x_98:
        /* <DEDUP_REMOVED lines=8> */
.L_x_103:
[----:B-1----:R-:W-:Y:S01]  /*5560*/  LEA R4, R12, UR52, 0x3 ;  /* 0x000000340c047c11 */ /* 0x002fe2000f8e18ff */
[----:B------:R-:W-:Y:S01]  /*5570*/  BSSY B1, `(.L_x_104) ;  /* 0x0000007000017945 */ /* 0x000fe20003800000 */
[----:B------:R-:W-:Y:S02]  /*5580*/  SHF.L.U32 R5, R40, 0x1f, RZ ;  /* 0x0000001f28057819 */ /* 0x000fe400000006ff */
[----:B------:R-:W-:Y:S02]  /*5590*/  IADD3 R42, R12, 0x1, RZ ;  /* 0x000000010c2a7810 */ /* 0x000fe40007ffe0ff */
[----:B------:R-:W1:Y:S02]  /*55a0*/  SYNCS.PHASECHK.TRANS64.TRYWAIT P2, [R4+URZ+0x40], R5 ;  /* 0x00004005040075a7 */ /* 0x000e64000804017f */
[----:B------:R-:W-:-:S04]  /*55b0*/  ISETP.NE.AND P4, PT, R42, 0x4, PT ;  /* 0x000000042a00780c */ /* 0x000fc80003f85270 */
[----:B------:R-:W-:Y:S01]  /*55c0*/  SEL R51, RZ, 0x1, P4 ;  /* 0x00000001ff337807 */ /* 0x000fe20002000000 */
[----:B-1----:R-:W-:Y:S08]  /*55d0*/  @!P2 BRA `(.L_x_105) ;  /* 0x000000500078a947 */ /* 0x002ff00003800000 */
.L_x_239:
[----:B------:R-:W-:Y:S05]  /*55e0*/  BSYNC B1 ;  /* 0x0000000000017941 */ /* 0x000fea0003800000 */
.L_x_104:
        /* <DEDUP_REMOVED lines=14> */
[C---:B------:R-:W-:Y:S01]  /*56d0*/  LOP3.LUT R37, R4.reuse, 0xffff0000, RZ, 0xc0, !PT ;  /* 0xffff000004257812 */ /* 0x040fe200078ec0ff */
[-C--:B------:R-:W-:Y:S01]  /*56e0*/  FMUL R20, R21, R156.reuse ;  /* 0x0000009c15147220 */ /* 0x080fe20000400000 */
[----:B------:R-:W-:Y:S01]  /*56f0*/  LOP3.LUT R9, R9, 0xffff0000, RZ, 0xc0, !PT ;  /* 0xffff000009097812 */ /* 0x000fe200078ec0ff */
[----:B------:R-:W-:Y:S01]  /*5700*/  IMAD.U32 R33, R4, 0x10000, RZ ;  /* 0x0001000004217824 */ /* 0x000fe200078e00ff */
        /* <DEDUP_REMOVED lines=20> */
.L_x_106:
[----:B------:R-:W-:Y:S02]  /*5850*/  LOP3.LUT R40, R40, R51, RZ, 0x3c, !PT ;  /* 0x0000003328287212 */ /* 0x000fe400078e3cff */
[----:B------:R-:W-:-:S07]  /*5860*/  SEL R12, R42, RZ, P4 ;  /* 0x000000ff2a0c7207 */ /* 0x000fce0002000000 */
.L_x_102:
[----:B------:R-:W-:Y:S05]  /*5870*/  BSYNC B0 ;  /* 0x0000000000007941 */ /* 0x000fea0003800000 */
.L_x_101:
        /* <DEDUP_REMOVED lines=61> */
.L_x_108:
[----:B------:R-:W-:Y:S05]  /*5c50*/  BSYNC B0 ;  /* 0x0000000000007941 */ /* 0x000fea0003800000 */
.L_x_107:
[----:B------:R-:W-:Y:S06]  /*5c60*/  BAR.SYNC.DEFER_BLOCKING 0x1, 0x100 ;  /* 0x0044000000007b1d */ /* 0x000fec0000010000 */
[----:B------:R-:W-:Y:S04]  /*5c70*/  BSSY B0, `(.L_x_109) ;  /* 0x0000009000007945 */ /* 0x000fe80003800000 */
[----:B------:R-:W-:Y:S05]  /*5c80*/  @P1 BRA `(.L_x_110) ;  /* 0x00000000001c1947 */ /* 0x000fea0003800000 */
[----:B------:R-:W-:-:S13]  /*5c90*/  ISETP.NE.AND P2, PT, R161, 0x3, PT ;  /* 0x00000003a100780c */ /* 0x000fda0003f45270 */
[----:B------:R-:W-:Y:S05]  /*5ca0*/  @!P2 BRA `(.L_x_111) ;  /* 0x000000000004a947 */ /* 0x000fea0003800000 */
[----:B------:R-:W-:Y:S01]  /*5cb0*/  BPT.TRAP 0x1 ;  /* 0x000000040000795c */ /* 0x000fe20000300000 */
.L_x_111:
[----:B------:R-:W-:-:S04]  /*5cc0*/  ULEA UR4, UR5, UR52, 0x3 ;  /* 0x0000003405047291 */ /* 0x000fc8000f8e183f */
[----:B------:R-:W-:-:S04]  /*5cd0*/  UIADD3 UR4, UR4, 0x60, URZ ;  /* 0x0000006004047890 */ /* 0x000fc8000fffe03f */
[----:B------:R-:W-:-:S09]  /*5ce0*/  UPRMT UR4, UR51, 0x654, UR4 ;  /* 0x0000065433047896 */ /* 0x000fd20008000004 */
[----:B------:R-:W-:Y:S03]  /*5cf0*/  SYNCS.ARRIVE.TRANS64.RED.A1T0 RZ, [UR4], RZ ;  /* 0x000000ffffff79a7 */ /* 0x000fe60008100404 */
.L_x_110:
[----:B------:R-:W-:Y:S05]  /*5d00*/  BSYNC B0 ;  /* 0x0000000000007941 */ /* 0x000fea0003800000 */
.L_x_109:
        /* <DEDUP_REMOVED lines=8> */
.L_x_114:
[C---:B-1----:R-:W-:Y:S01]  /*5d90*/  LEA R4, R12.reuse, UR52, 0x3 ;  /* 0x000000340c047c11 */ /* 0x042fe2000f8e18ff */
[----:B------:R-:W-:Y:S01]  /*5da0*/  VIADD R8, R12, 0x1 ;  /* 0x000000010c087836 */ /* 0x000fe20000000000 */
[----:B------:R-:W-:Y:S01]  /*5db0*/  SHF.L.U32 R5, R40, 0x1f, RZ ;  /* 0x0000001f28057819 */ /* 0x000fe200000006ff */
[----:B------:R-:W-:Y:S03]  /*5dc0*/  BSSY B1, `(.L_x_115) ;  /* 0x0000005000017945 */ /* 0x000fe60003800000 */
[----:B------:R-:W1:Y:S01]  /*5dd0*/  SYNCS.PHASECHK.TRANS64.TRYWAIT P2, [R4+URZ+0x40], R5 ;  /* 0x00004005040075a7 */ /* 0x000e62000804017f */
[----:B------:R-:W-:-:S04]  /*5de0*/  ISETP.NE.AND P4, PT, R8, 0x4, PT ;  /* 0x000000040800780c */ /* 0x000fc80003f85270 */
[----:B------:R-:W-:Y:S01]  /*5df0*/  SEL R53, RZ, 0x1, P4 ;  /* 0x00000001ff357807 */ /* 0x000fe20002000000 */
[----:B-1----:R-:W-:Y:S08]  /*5e00*/  @!P2 BRA `(.L_x_116) ;  /* 0x000000480080a947 */ /* 0x002ff00003800000 */
.L_x_240:
[----:B------:R-:W-:Y:S05]  /*5e10*/  BSYNC B1 ;  /* 0x0000000000017941 */ /* 0x000fea0003800000 */
.L_x_115:
[----:B------:R-:W-:Y:S05]  /*5e20*/  @P3 BRA `(.L_x_117) ;  /* 0x0000000000943947 */ /* 0x000fea0003800000 */
[----:B------:R-:W-:Y:S01]  /*5e30*/  LEA R12, R12, R15, 0xd ;  /* 0x0000000f0c0c7211 */ /* 0x000fe200078e68ff */
[----:B------:R-:W-:Y:S05]  /*5e40*/  WARPSYNC.ALL ;  /* 0x0000000000007948 */ /* 0x000fea0003800000 */
[----:B------:R-:W-:Y:S01]  /*5e50*/  IMAD R28, R155, 0x2, R12 ;  /* 0x000000029b1c7824 */ /* 0x000fe200078e020c */
[----:B-1----:R-:W1:Y:S05]  /*5e60*/  LDSM.16.M88.4 R4, [R12] ;  /* 0x000000000c04783b */ /* 0x002e6a0000000200 */
[----:B------:R-:W2:Y:S01]  /*5e70*/  LDSM.16.M88.4 R28, [R28] ;  /* 0x000000001c1c783b */ /* 0x000ea20000000200 */
[----:B-1----:R-:W-:Y:S01]  /*5e80*/  SHF.L.U32 R23, R5, 0x10, RZ ;  /* 0x0000001005177819 */ /* 0x002fe200000006ff */
[----:B------:R-:W-:Y:S01]  /*5e90*/  IMAD.U32 R27, R7, 0x10000, RZ ;  /* 0x00010000071b7824 */ /* 0x000fe200078e00ff */
[C---:B------:R-:W-:Y:S01]  /*5ea0*/  LOP3.LUT R21, R4.reuse, 0xffff0000, RZ, 0xc0, !PT ;  /* 0xffff000004157812 */ /* 0x040fe200078ec0ff */
[----:B------:R-:W-:Y:S01]  /*5eb0*/  IMAD.U32 R9, R4, 0x10000, RZ ;  /* 0x0001000004097824 */ /* 0x000fe200078e00ff */
[----:B------:R-:W-:Y:S01]  /*5ec0*/  LOP3.LUT R5, R5, 0xffff0000, RZ, 0xc0, !PT ;  /* 0xffff000005057812 */ /* 0x000fe200078ec0ff */
[----:B------:R-:W-:Y:S01]  /*5ed0*/  IMAD.U32 R25, R6, 0x10000, RZ ;  /* 0x0001000006197824 */ /* 0x000fe200078e00ff */
[----:B--2---:R-:W-:Y:S01]  /*5ee0*/  LOP3.LUT R37, R28, 0xffff0000, RZ, 0xc0, !PT ;  /* 0xffff00001c257812 */ /* 0x004fe200078ec0ff */
[----:B------:R-:W-:Y:S01]  /*5ef0*/  IMAD.U32 R39, R29, 0x10000, RZ ;  /* 0x000100001d277824 */ /* 0x000fe200078e00ff */
[----:B------:R-:W-:Y:S01]  /*5f00*/  LOP3.LUT R11, R6, 0xffff0000, RZ, 0xc0, !PT ;  /* 0xffff0000060b7812 */ /* 0x000fe200078ec0ff */
[----:B------:R-:W-:Y:S01]  /*5f10*/  IMAD.U32 R45, R30, 0x10000, RZ ;  /* 0x000100001e2d7824 */ /* 0x000fe200078e00ff */
[----:B------:R-:W-:Y:S01]  /*5f20*/  LOP3.LUT R7, R7, 0xffff0000, RZ, 0xc0, !PT ;  /* 0xffff000007077812 */ /* 0x000fe200078ec0ff */
[-C--:B------:R-:W-:Y:S01]  /*5f30*/  FMUL R20, R9, R156.reuse ;  /* 0x0000009c09147220 */ /* 0x080fe20000400000 */
[----:B------:R-:W-:Y:S01]  /*5f40*/  SHF.L.U32 R33, R28, 0x10, RZ ;  /* 0x000000101c217819 */ /* 0x000fe200000006ff */
[-C--:B------:R-:W-:Y:S01]  /*5f50*/  FMUL R21, R21, R156.reuse ;  /* 0x0000009c15157220 */ /* 0x080fe20000400000 */
[----:B------:R-:W-:Y:S01]  /*5f60*/  LOP3.LUT R43, R29, 0xffff0000, RZ, 0xc0, !PT ;  /* 0xffff00001d2b7812 */ /* 0x000fe200078ec0ff */
[-C--:B------:R-:W-:Y:S01]  /*5f70*/  FMUL R23, R23, R156.reuse ;  /* 0x0000009c17177220 */ /* 0x080fe20000400000 */
[----:B------:R-:W-:Y:S01]  /*5f80*/  LOP3.LUT R47, R30, 0xffff0000, RZ, 0xc0, !PT ;  /* 0xffff00001e2f7812 */ /* 0x000fe200078ec0ff */
[-C--:B------:R-:W-:Y:S01]  /*5f90*/  FMUL R30, R37, R156.reuse ;  /* 0x0000009c251e7220 */ /* 0x080fe20000400000 */
[----:B------:R-:W-:Y:S01]  /*5fa0*/  SHF.L.U32 R49, R31, 0x10, RZ ;  /* 0x000000101f317819 */ /* 0x000fe200000006ff */
        /* <DEDUP_REMOVED lines=13> */
.L_x_117:
[----:B------:R-:W-:Y:S02]  /*6080*/  LOP3.LUT R40, R40, R53, RZ, 0x3c, !PT ;  /* 0x0000003528287212 */ /* 0x000fe400078e3cff */
[----:B------:R-:W-:-:S07]  /*6090*/  SEL R12, R8, RZ, P4 ;  /* 0x000000ff080c7207 */ /* 0x000fce0002000000 */
.L_x_113:
[----:B------:R-:W-:Y:S05]  /*60a0*/  BSYNC B0 ;  /* 0x0000000000007941 */ /* 0x000fea0003800000 */
.L_x_112:
[C-C-:B-1----:R-:W-:Y:S01]  /*60b0*/  FFMA R5, R160.reuse, R120, R3.reuse ;  /* 0x00000078a0057223 */ /* 0x142fe20000000003 */
        /* <DEDUP_REMOVED lines=60> */
.L_x_119:
[----:B------:R-:W-:Y:S05]  /*6480*/  BSYNC B0 ;  /* 0x0000000000007941 */ /* 0x000fea0003800000 */
.L_x_118:
[----:B------:R-:W-:Y:S06]  /*6490*/  BAR.SYNC.DEFER_BLOCKING 0x1, 0x100 ;  /* 0x0044000000007b1d */ /* 0x000fec0000010000 */
[----:B------:R-:W-:Y:S04]  /*64a0*/  BSSY B0, `(.L_x_120) ;  /* 0x0000009000007945 */ /* 0x000fe80003800000 */
[----:B------:R-:W-:Y:S05]  /*64b0*/  @P1 BRA `(.L_x_121) ;  /* 0x00000000001c1947 */ /* 0x000fea0003800000 */
[----:B------:R-:W-:-:S13]  /*64c0*/  ISETP.NE.AND P2, PT, R161, 0x3, PT ;  /* 0x00000003a100780c */ /* 0x000fda0003f45270 */
[----:B------:R-:W-:Y:S05]  /*64d0*/  @!P2 BRA `(.L_x_122) ;  /* 0x000000000004a947 */ /* 0x000fea0003800000 */
[----:B------:R-:W-:Y:S01]  /*64e0*/  BPT.TRAP 0x1 ;  /* 0x000000040000795c */ /* 0x000fe20000300000 */
.L_x_122:
[----:B------:R-:W-:-:S04]  /*64f0*/  ULEA UR4, UR5, UR52, 0x3 ;  /* 0x0000003405047291 */ /* 0x000fc8000f8e183f */
[----:B------:R-:W-:-:S04]  /*6500*/  UIADD3 UR4, UR4, 0x60, URZ ;  /* 0x0000006004047890 */ /* 0x000fc8000fffe03f */
[----:B------:R-:W-:-:S09]  /*6510*/  UPRMT UR4, UR51, 0x654, UR4 ;  /* 0x0000065433047896 */ /* 0x000fd20008000004 */
[----:B------:R-:W-:Y:S03]  /*6520*/  SYNCS.ARRIVE.TRANS64.RED.A1T0 RZ, [UR4], RZ ;  /* 0x000000ffffff79a7 */ /* 0x000fe60008100404 */
.L_x_121:
[----:B------:R-:W-:Y:S05]  /*6530*/  BSYNC B0 ;  /* 0x0000000000007941 */ /* 0x000fea0003800000 */
.L_x_120:
        /* <DEDUP_REMOVED lines=8> */
.L_x_125:
[----:B------:R-:W-:Y:S01]  /*65c0*/  SHF.L.U32 R40, R40, 0x1f, RZ ;  /* 0x0000001f28287819 */ /* 0x000fe200000006ff */
[----:B------:R-:W-:Y:S01]  /*65d0*/  BSSY B1, `(.L_x_126) ;  /* 0x0000004000017945 */ /* 0x000fe20003800000 */
[----:B-1----:R-:W-:-:S04]  /*65e0*/  LEA R5, R12, UR52, 0x3 ;  /* 0x000000340c057c11 */ /* 0x002fc8000f8e18ff */
[----:B------:R-:W1:Y:S02]  /*65f0*/  SYNCS.PHASECHK.TRANS64.TRYWAIT P2, [R5+URZ+0x40], R40 ;  /* 0x00004028050075a7 */ /* 0x000e64000804017f */
[----:B-1----:R-:W-:Y:S05]  /*6600*/  @!P2 BRA `(.L_x_127) ;  /* 0x000000400094a947 */ /* 0x002fea0003800000 */
.L_x_241:
[----:B------:R-:W-:Y:S05]  /*6610*/  BSYNC B1 ;  /* 0x0000000000017941 */ /* 0x000fea0003800000 */
.L_x_126:
[----:B------:R-:W-:Y:S05]  /*6620*/  @P3 BRA `(.L_x_124) ;  /* 0x0000000000943947 */ /* 0x000fea0003800000 */
[----:B------:R-:W-:Y:S01]  /*6630*/  IMAD R12, R12, 0x2000, R15 ;  /* 0x000020000c0c7824 */ /* 0x000fe200078e020f */
[----:B------:R-:W-:Y:S05]  /*6640*/  WARPSYNC.ALL ;  /* 0x0000000000007948 */ /* 0x000fea0003800000 */
[----:B------:R-:W-:Y:S01]  /*6650*/  IMAD R4, R155, 0x2, R12 ;  /* 0x000000029b047824 */ /* 0x000fe200078e020c */
[----:B------:R-:W2:Y:S05]  /*6660*/  LDSM.16.M88.4 R8, [R12] ;  /* 0x000000000c08783b */ /* 0x000eaa0000000200 */
[----:B-1----:R-:W1:Y:S01]  /*6670*/  LDSM.16.M88.4 R4, [R4] ;  /* 0x000000000404783b */ /* 0x002e620000000200 */
[----:B--2---:R-:W-:Y:S01]  /*6680*/  IMAD.U32 R23, R9, 0x10000, RZ ;  /* 0x0001000009177824 */ /* 0x004fe200078e00ff */
[----:B------:R-:W-:Y:S01]  /*6690*/  LOP3.LUT R21, R8, 0xffff0000, RZ, 0xc0, !PT ;  /* 0xffff000008157812 */ /* 0x000fe200078ec0ff */
[----:B------:R-:W-:Y:S01]  /*66a0*/  IMAD.U32 R27, R11, 0x10000, RZ ;  /* 0x000100000b1b7824 */ /* 0x000fe200078e00ff */
[----:B------:R-:W-:Y:S01]  /*66b0*/  LOP3.LUT R9, R9, 0xffff0000, RZ, 0xc0, !PT ;  /* 0xffff000009097812 */ /* 0x000fe200078ec0ff */
[-C--:B------:R-:W-:Y:S01]  /*66c0*/  FMUL R23, R23, R156.reuse ;  /* 0x0000009c17177220 */ /* 0x080fe20000400000 */
[----:B-1----:R-:W-:Y:S01]  /*66d0*/  SHF.L.U32 R37, R7, 0x10, RZ ;  /* 0x0000001007257819 */ /* 0x002fe200000006ff */
[----:B------:R-:W-:Y:S01]  /*66e0*/  IMAD.U32 R31, R5, 0x10000, RZ ;  /* 0x00010000051f7824 */ /* 0x000fe200078e00ff */
[----:B------:R-:W-:Y:S01]  /*66f0*/  LOP3.LUT R43, R7, 0xffff0000, RZ, 0xc0, !PT ;  /* 0xffff0000072b7812 */ /* 0x000fe200078ec0ff */
[C---:B------:R-:W-:Y:S01]  /*6700*/  IMAD.U32 R29, R4.reuse, 0x10000, RZ ;  /* 0x00010000041d7824 */ /* 0x040fe200078e00ff */
[----:B------:R-:W-:Y:S01]  /*6710*/  LOP3.LUT R15, R4, 0xffff0000, RZ, 0xc0, !PT ;  /* 0xffff0000040f7812 */ /* 0x000fe200078ec0ff */
[-C--:B------:R-:W-:Y:S01]  /*6720*/  FMUL R21, R21, R156.reuse ;  /* 0x0000009c15157220 */ /* 0x080fe20000400000 */
[----:B------:R-:W-:Y:S01]  /*6730*/  LOP3.LUT R33, R5, 0xffff0000, RZ, 0xc0, !PT ;  /* 0xffff000005217812 */ /* 0x000fe200078ec0ff */
[----:B------:R-:W-:Y:S01]  /*6740*/  IMAD.U32 R5, R8, 0x10000, RZ ;  /* 0x0001000008057824 */ /* 0x000fe200078e00ff */
[C---:B------:R-:W-:Y:S01]  /*6750*/  SHF.L.U32 R39, R6.reuse, 0x10, RZ ;  /* 0x0000001006277819 */ /* 0x040fe200000006ff */
        /* <DEDUP_REMOVED lines=18> */
.L_x_124:
[----:B------:R-:W-:Y:S05]  /*6880*/  BSYNC B0 ;  /* 0x0000000000007941 */ /* 0x000fea0003800000 */
.L_x_123:
[C-C-:B------:R-:W-:Y:S01]  /*6890*/  FFMA R144, R160.reuse, R144, R3.reuse ;  /* 0x00000090a0907223 */ /* 0x140fe20000000003 */
[C-C-:B------:R-:W-:Y:S01]  /*68a0*/  FFMA R145, R160.reuse, R145, R3.reuse ;  /* 0x00000091a0917223 */ /* 0x140fe20000000003 */
[C-C-:B-1----:R-:W-:Y:S01]  /*68b0*/  FFMA R5, R160.reuse, R136, R3.reuse ;  /* 0x00000088a0057223 */ /* 0x142fe20000000003 */
[C-C-:B------:R-:W-:Y:S01]  /*68c0*/  FFMA R4, R160.reuse, R137, R3.reuse ;  /* 0x00000089a0047223 */ /* 0x140fe20000000003 */
[C-C-:B------:R-:W-:Y:S01]  /*68d0*/  FFMA R140, R160.reuse, R140, R3.reuse ;  /* 0x0000008ca08c7223 */ /* 0x140fe20000000003 */
[C---:B------:R-:W-:Y:S01]  /*68e0*/  FFMA R141, R160.reuse, R141, R3 ;  /* 0x0000008da08d7223 */ /* 0x040fe20000000003 */
[C-C-:B------:R-:W-:Y:S01]  /*68f0*/  FFMA R138, R160.reuse, R138, R13.reuse ;  /* 0x0000008aa08a7223 */ /* 0x140fe2000000000d */
[C-C-:B------:R-:W-:Y:S01]  /*6900*/  FFMA R139, R160.reuse, R139, R13.reuse ;  /* 0x0000008ba08b7223 */ /* 0x140fe2000000000d */
[C-C-:B------:R-:W-:Y:S01]  /*6910*/  FFMA R142, R160.reuse, R142, R13.reuse ;  /* 0x0000008ea08e7223 */ /* 0x140fe2000000000d */
[C-C-:B------:R-:W-:Y:S01]  /*6920*/  FFMA R143, R160.reuse, R143, R13.reuse ;  /* 0x0000008fa08f7223 */ /* 0x140fe2000000000d */
[C-C-:B------:R-:W-:Y:S01]  /*6930*/  FFMA R146, R160.reuse, R146, R13.reuse ;  /* 0x00000092a0927223 */ /* 0x140fe2000000000d */
[C-C-:B------:R-:W-:Y:S01]  /*6940*/  FFMA R147, R160.reuse, R147, R13.reuse ;  /* 0x00000093a0937223 */ /* 0x140fe2000000000d */
[C---:B------:R-:W-:Y:S01]  /*6950*/  FFMA R150, R160.reuse, R150, R13 ;  /* 0x00000096a0967223 */ /* 0x040fe2000000000d */
[C-C-:B------:R-:W-:Y:S01]  /*6960*/  FFMA R7, R160.reuse, R148, R3.reuse ;  /* 0x00000094a0077223 */ /* 0x140fe20000000003 */
[C---:B------:R-:W-:Y:S01]  /*6970*/  FFMA R149, R160.reuse, R149, R3 ;  /* 0x00000095a0957223 */ /* 0x040fe20000000003 */
        /* <DEDUP_REMOVED lines=46> */
.L_x_129:
[----:B------:R-:W-:Y:S05]  /*6c60*/  BSYNC B0 ;  /* 0x0000000000007941 */ /* 0x000fea0003800000 */
.L_x_128:
[----:B------:R-:W-:Y:S06]  /*6c70*/  BAR.SYNC.DEFER_BLOCKING 0x1, 0x100 ;  /* 0x0044000000007b1d */ /* 0x000fec0000010000 */
[----:B------:R-:W-:Y:S04]  /*6c80*/  BSSY B0, `(.L_x_130) ;  /* 0x0000009000007945 */ /* 0x000fe80003800000 */
[----:B------:R-:W-:Y:S05]  /*6c90*/  @P1 BRA `(.L_x_131) ;  /* 0x00000000001c1947 */ /* 0x000fea0003800000 */
[----:B------:R-:W-:-:S13]  /*6ca0*/  ISETP.NE.AND P0, PT, R161, 0x3, PT ;  /* 0x00000003a100780c */ /* 0x000fda0003f05270 */
[----:B------:R-:W-:Y:S05]  /*6cb0*/  @!P0 BRA `(.L_x_132) ;  /* 0x0000000000048947 */ /* 0x000fea0003800000 */
[----:B------:R-:W-:Y:S01]  /*6cc0*/  BPT.TRAP 0x1 ;  /* 0x000000040000795c */ /* 0x000fe20000300000 */
.L_x_132:
[----:B------:R-:W-:-:S04]  /*6cd0*/  ULEA UR4, UR36, UR52, 0x3 ;  /* 0x0000003424047291 */ /* 0x000fc8000f8e183f */
[----:B------:R-:W-:-:S04]  /*6ce0*/  UIADD3 UR4, UR4, 0x60, URZ ;  /* 0x0000006004047890 */ /* 0x000fc8000fffe03f */
[----:B------:R-:W-:-:S09]  /*6cf0*/  UPRMT UR4, UR51, 0x654, UR4 ;  /* 0x0000065433047896 */ /* 0x000fd20008000004 */
[----:B------:R-:W-:Y:S03]  /*6d00*/  SYNCS.ARRIVE.TRANS64.RED.A1T0 RZ, [UR4], RZ ;  /* 0x000000ffffff79a7 */ /* 0x000fe60008100404 */
.L_x_131:
[----:B------:R-:W-:Y:S05]  /*6d10*/  BSYNC B0 ;  /* 0x0000000000007941 */ /* 0x000fea0003800000 */
.L_x_130:
[----:B------:R-:W-:Y:S01]  /*6d20*/  IADD3 R16, P0, R16, UR46, RZ ;  /* 0x0000002e10107c10 */ /* 0x000fe2000ff1e0ff */
[----:B------:R-:W-:Y:S01]  /*6d30*/  ULDC.64 UR4, c[0x0][0x8f8] ;  /* 0x00023e0000047ab9 */ /* 0x000fe20000000a00 */
[----:B------:R-:W-:Y:S01]  /*6d40*/  UIADD3 UR36, UR36, 0x1, URZ ;  /* 0x0000000124247890 */ /* 0x000fe2000fffe03f */
[----:B------:R-:W-:Y:S01]  /*6d50*/  PRMT R3, RZ, 0x7610, R3 ;  /* 0x00007610ff037816 */ /* 0x000fe20000000003 */
[----:B------:R-:W-:Y:S01]  /*6d60*/  UMOV UR43, 0xffffffff ;  /* 0xffffffff002b7882 */ /* 0x000fe20000000000 */
[----:B------:R-:W-:Y:S01]  /*6d70*/  IADD3.X R17, R17, UR38, RZ, P0, !PT ;  /* 0x0000002611117c10 */ /* 0x000fe200087fe4ff */
[----:B------:R-:W-:Y:S01]  /*6d80*/  UISETP.NE.AND UP0, UPT, UR36, 0x4, UPT ;  /* 0x000000042400788c */ /* 0x000fe2000bf05270 */
[----:B------:R-:W-:Y:S01]  /*6d90*/  ISETP.GE.U32.AND P0, PT, R16, UR4, PT ;  /* 0x0000000410007c0c */ /* 0x000fe2000bf06070 */
[----:B------:R-:W-:Y:S01]  /*6da0*/  IMAD.MOV.U32 R154, RZ, RZ, -0x1 ;  /* 0xffffffffff9a7424 */ /* 0x000fe200078e00ff */
[----:B------:R-:W-:Y:S01]  /*6db0*/  MOV R153, 0xffffffff ;  /* 0xffffffff00997802 */ /* 0x000fe20000000f00 */
[----:B------:R-:W-:Y:S01]  /*6dc0*/  USEL UR36, UR36, URZ, UP0 ;  /* 0x0000003f24247287 */ /* 0x000fe20008000000 */
[----:B------:R-:W-:-:S13]  /*6dd0*/  ISETP.GE.U32.AND.EX P0, PT, R17, UR5, PT, P0 ;  /* 0x0000000511007c0c */ /* 0x000fda000bf06100 */
[----:B------:R-:W-:Y:S05]  /*6de0*/  @P0 BRA `(.L_x_133) ;  /* 0x0000000400680947 */ /* 0x000fea0003800000 */
[----:B------:R-:W2:Y:S01]  /*6df0*/  S2R R23, SR_CTAID.X ;  /* 0x0000000000177919 */ /* 0x000ea20000002500 */
[----:B-1----:R-:W1:Y:S01]  /*6e00*/  LDC.64 R10, c[0x0][0x8d0] ;  /* 0x00023400ff0a7b82 */ /* 0x002e620000000a00 */
[----:B------:R-:W-:Y:S01]  /*6e10*/  ULDC UR4, c[0x0][0x150] ;  /* 0x0000540000047ab9 */ /* 0x000fe20000000800 */
[----:B------:R-:W-:Y:S01]  /*6e20*/  IMAD.MOV.U32 R8, RZ, RZ, R16 ;  /* 0x000000ffff087224 */ /* 0x000fe200078e0010 */
[----:B------:R-:W3:Y:S01]  /*6e30*/  S2R R25, SR_CTAID.Y ;  /* 0x0000000000197919 */ /* 0x000ee20000002600 */
[----:B------:R-:W-:-:S04]  /*6e40*/  IMAD.MOV.U32 R9, RZ, RZ, R17 ;  /* 0x000000ffff097224 */ /* 0x000fc800078e0011 */
[----:B------:R-:W4:Y:S08]  /*6e50*/  LDC R26, c[0x0][0x144] ;  /* 0x00005100ff1a7b82 */ /* 0x000f300000000800 */
[----:B------:R-:W3:Y:S08]  /*6e60*/  LDC R12, c[0x0][0x8d8] ;  /* 0x00023600ff0c7b82 */ /* 0x000ef00000000800 */
[----:B------:R-:W3:Y:S01]  /*6e70*/  LDC.64 R20, c[0x0][0x8c8] ;  /* 0x00023200ff147b82 */ /* 0x000ee20000000a00 */
[----:B-1----:R-:W-:-:S04]  /*6e80*/  ISETP.NE.U32.AND P0, PT, R10, RZ, PT ;  /* 0x000000ff0a00720c */ /* 0x002fc80003f05070 */
[----:B------:R-:W-:Y:S02]  /*6e90*/  ISETP.NE.AND.EX P0, PT, R11, RZ, PT, P0 ;  /* 0x000000ff0b00720c */ /* 0x000fe40003f05300 */
[----:B--2---:R-:W-:-:S05]  /*6ea0*/  I2FP.F32.U32 R3, R23 ;  /* 0x0000001700037245 */ /* 0x004fca0000201000 */
[----:B------:R-:W-:-:S04]  /*6eb0*/  FMUL R3, R3, UR4 ;  /* 0x0000000403037c20 */ /* 0x000fc80008400000 */
[----:B------:R1:W2:Y:S02]  /*6ec0*/  F2I.U32.TRUNC.NTZ R24, R3 ;  /* 0x0000000300187305 */ /* 0x0002a4000020f000 */
[----:B----4-:R-:W-:Y:S05]  /*6ed0*/  @!P0 BRA `(.L_x_134) ;  /* 0x0000000000288947 */ /* 0x010fea0003800000 */
[----:B-1----:R-:W1:Y:S02]  /*6ee0*/  LDC R3, c[0x0][0x8dc] ;  /* 0x00023700ff037b82 */ /* 0x002e640000000800 */
[----:B-1----:R-:W-:-:S04]  /*6ef0*/  IADD3 R3, P0, R16, R3, RZ ;  /* 0x0000000310037210 */ /* 0x002fc80007f1e0ff */
        /* <DEDUP_REMOVED lines=8> */
.L_x_134:
[-CC-:B---3--:R-:W-:Y:S01]  /*6f80*/  SHF.R.U64 R32, R8, R12.reuse, R9.reuse ;  /* 0x0000000c08207219 */ /* 0x188fe20000001209 */
[----:B------:R-:W3:Y:S01]  /*6f90*/  LDC.64 R14, c[0x0][0x8e8] ;  /* 0x00023a00ff0e7b82 */ /* 0x000ee20000000a00 */
[----:B-1----:R-:W-:Y:S01]  /*6fa0*/  SHF.R.U32.HI R3, RZ, R12, R9 ;  /* 0x0000000cff037219 */ /* 0x002fe20000011609 */
[----:B--2---:R-:W-:Y:S01]  /*6fb0*/  IMAD.MOV R24, RZ, RZ, -R24 ;  /* 0x000000ffff187224 */ /* 0x004fe200078e0a18 */
[----:B------:R-:W-:Y:S01]  /*6fc0*/  IADD3 R7, P0, RZ, -R32, RZ ;  /* 0x80000020ff077210 */ /* 0x000fe20007f1e0ff */
[----:B------:R-:W-:Y:S02]  /*6fd0*/  ULDC UR4, c[0x0][0x154] ;  /* 0x0000550000047ab9 */ /* 0x000fe40000000800 */
[----:B------:R-:W-:Y:S01]  /*6fe0*/  IMAD R23, R26, R24, R23 ;  /* 0x000000181a177224 */ /* 0x000fe200078e0217 */
[----:B------:R-:W-:Y:S01]  /*6ff0*/  IADD3.X R3, RZ, ~R3, RZ, P0, !PT ;  /* 0x80000003ff037210 */ /* 0x000fe200007fe4ff */
[----:B------:R-:W1:Y:S01]  /*7000*/  LDC R8, c[0x0][0x8c0] ;  /* 0x00023000ff087b82 */ /* 0x000e620000000800 */
[----:B------:R-:W-:-:S04]  /*7010*/  IMAD.WIDE.U32 R4, R7, R20, R16 ;  /* 0x0000001407047225 */ /* 0x000fc800078e0010 */
[----:B------:R-:W-:-:S03]  /*7020*/  IMAD R6, R3, R20, RZ ;  /* 0x0000001403067224 */ /* 0x000fc600078e02ff */
[----:B------:R-:W2:Y:S01]  /*7030*/  LDC R28, c[0x0][0x8b0] ;  /* 0x00022c00ff1c7b82 */ /* 0x000ea20000000800 */
[----:B------:R-:W-:Y:S02]  /*7040*/  IMAD R3, R7, R21, R6 ;  /* 0x0000001507037224 */ /* 0x000fe400078e0206 */
[----:B------:R-:W-:Y:S02]  /*7050*/  IMAD.MOV.U32 R7, RZ, RZ, 0x1 ;  /* 0x00000001ff077424 */ /* 0x000fe400078e00ff */
[----:B------:R-:W-:Y:S01]  /*7060*/  IMAD.IADD R3, R5, 0x1, R3 ;  /* 0x0000000105037824 */ /* 0x000fe200078e0203 */
[----:B------:R-:W-:Y:S02]  /*7070*/  I2FP.F32.U32 R5, R25 ;  /* 0x0000001900057245 */ /* 0x000fe40000201000 */
[----:B------:R-:W4:Y:S01]  /*7080*/  LDC R30, c[0x0][0x900] ;  /* 0x00024000ff1e7b82 */ /* 0x000f220000000800 */
[----:B---3--:R-:W-:Y:S02]  /*7090*/  ISETP.NE.U32.AND P0, PT, R14, RZ, PT ;  /* 0x000000ff0e00720c */ /* 0x008fe40003f05070 */
[----:B------:R-:W-:Y:S01]  /*70a0*/  FMUL R6, R5, UR4 ;  /* 0x0000000405067c20 */ /* 0x000fe20008400000 */
[----:B------:R-:W-:-:S02]  /*70b0*/  MOV R5, 0xffffffff ;  /* 0xffffffff00057802 */ /* 0x000fc40000000f00 */
[----:B------:R-:W-:Y:S01]  /*70c0*/  ISETP.NE.AND.EX P0, PT, R15, RZ, PT, P0 ;  /* 0x000000ff0f00720c */ /* 0x000fe20003f05300 */
[----:B------:R3:W3:Y:S01]  /*70d0*/  F2I.U32.TRUNC.NTZ R20, R6 ;  /* 0x0000000600147305 */ /* 0x0006e2000020f000 */
[----:B------:R-:W3:Y:S01]  /*70e0*/  LDC R24, c[0x0][0x148] ;  /* 0x00005200ff187b82 */ /* 0x000ee20000000800 */
[-CC-:B-1----:R-:W-:Y:S02]  /*70f0*/  SHF.R.U64 R12, R4, R8.reuse, R3.reuse ;  /* 0x00000008040c7219 */ /* 0x182fe40000001203 */
[----:B------:R-:W-:-:S05]  /*7100*/  SHF.R.U32.HI R3, RZ, R8, R3 ;  /* 0x00000008ff037219 */ /* 0x000fca0000011603 */
[----:B------:R-:W1:Y:S01]  /*7110*/  LDC R21, c[0x0][0x8a8] ;  /* 0x00022a00ff157b82 */ /* 0x000e620000000800 */
[-CC-:B--2---:R-:W-:Y:S02]  /*7120*/  SHF.R.U64 R10, R12, R28.reuse, R3.reuse ;  /* 0x0000001c0c0a7219 */ /* 0x184fe40000001203 */
[----:B------:R-:W-:-:S05]  /*7130*/  SHF.R.U32.HI R3, RZ, R28, R3 ;  /* 0x0000001cff037219 */ /* 0x000fca0000011603 */
[----:B------:R-:W2:Y:S01]  /*7140*/  LDC R26, c[0x0][0x8f0] ;  /* 0x00023c00ff1a7b82 */ /* 0x000ea20000000800 */
[-C--:B----4-:R-:W-:Y:S02]  /*7150*/  SHF.L.U32 R4, R5, R30.reuse, RZ ;  /* 0x0000001e05047219 */ /* 0x090fe400000006ff */
[-CC-:B------:R-:W-:Y:S02]  /*7160*/  SHF.R.U64 R13, R10, R30.reuse, R3.reuse ;  /* 0x0000001e0a0d7219 */ /* 0x180fe40000001203 */
[----:B------:R-:W-:Y:S02]  /*7170*/  SHF.R.U32.HI R5, RZ, R30, R3 ;  /* 0x0000001eff057219 */ /* 0x000fe40000011603 */
[----:B------:R-:W-:Y:S01]  /*7180*/  LOP3.LUT R27, RZ, R4, RZ, 0x33, !PT ;  /* 0x00000004ff1b7212 */ /* 0x000fe200078e33ff */
[----:B------:R-:W4:Y:S01]  /*7190*/  LDC R29, c[0x0][0x8e0] ;  /* 0x00023800ff1d7b82 */ /* 0x000f220000000800 */
[----:B------:R-:W-:Y:S01]  /*71a0*/  SHF.L.U32 R30, R7, R30, RZ ;  /* 0x0000001e071e7219 */ /* 0x000fe200000006ff */
[----:B------:R-:W-:-:S06]  /*71b0*/  IMAD.MOV.U32 R4, RZ, RZ, R13 ;  /* 0x000000ffff047224 */ /* 0x000fcc00078e000d */
[----:B------:R-:W1:Y:S01]  /*71c0*/  LDC R31, c[0x0][0x8b8] ;  /* 0x00022e00ff1f7b82 */ /* 0x000e620000000800 */
[----:B------:R-:W-:Y:S05]  /*71d0*/  @!P0 BRA `(.L_x_135) ;  /* 0x0000000000288947 */ /* 0x000fea0003800000 */
[----:B------:R-:W5:Y:S02]  /*71e0*/  LDC R4, c[0x0][0x8f4] ;  /* 0x00023d00ff047b82 */ /* 0x000f640000000800 */
[----:B-----5:R-:W-:-:S04]  /*71f0*/  IADD3 R3, P0, R13, R4, RZ ;  /* 0x000000040d037210 */ /* 0x020fc80007f1e0ff */
[----:B------:R-:W-:-:S05]  /*7200*/  IADD3.X R11, RZ, R5, RZ, P0, !PT ;  /* 0x00000005ff0b7210 */ /* 0x000fca00007fe4ff */
[----:B------:R-:W-:-:S04]  /*7210*/  IMAD.WIDE.U32 R4, R11, R14, RZ ;  /* 0x0000000e0b047225 */ /* 0x000fc800078e00ff */
[----:B---3--:R-:W-:-:S04]  /*7220*/  IMAD.WIDE.U32 R6, P0, R3, R15, R4 ;  /* 0x0000000f03067225 */ /* 0x008fc80007800004 */
[----:B------:R-:W-:-:S04]  /*7230*/  IMAD.WIDE.U32 R4, R3, R14, RZ ;  /* 0x0000000e03047225 */ /* 0x000fc800078e00ff */
[----:B------:R-:W-:Y:S01]  /*7240*/  IMAD.X R9, RZ, RZ, RZ, P0 ;  /* 0x000000ffff097224 */ /* 0x000fe200000e06ff */
[----:B------:R-:W-:Y:S01]  /*7250*/  IADD3 RZ, P0, R5, R6, RZ ;  /* 0x0000000605ff7210 */ /* 0x000fe20007f1e0ff */
[----:B------:R-:W-:-:S04]  /*7260*/  IMAD.MOV.U32 R8, RZ, RZ, R7 ;  /* 0x000000ffff087224 */ /* 0x000fc800078e0007 */
[----:B------:R-:W-:-:S08]  /*7270*/  IMAD.WIDE.U32.X R4, R11, R15, R8, P0 ;  /* 0x0000000f0b047225 */ /* 0x000fd000000e0408 */
.L_x_135:
[----:B------:R-:W-:Y:S02]  /*7280*/  ISETP.NE.AND P0, PT, R2, 0x1, PT ;  /* 0x000000010200780c */ /* 0x000fe40003f05270 */
[----:B--2---:R-:W-:Y:S01]  /*7290*/  SHF.R.U64 R3, R4, R26, R5 ;  /* 0x0000001a04037219 */ /* 0x004fe20000001205 */
[----:B-1----:R-:W-:Y:S01]  /*72a0*/  VIADD R5, R21, 0xffffffff ;  /* 0xffffffff15057836 */ /* 0x002fe20000000000 */
[----:B------:R-:W-:Y:S02]  /*72b0*/  LOP3.LUT R154, R10, R27, RZ, 0xc0, !PT ;  /* 0x0000001b0a9a7212 */ /* 0x000fe400078ec0ff */
[----:B---3--:R-:W-:Y:S01]  /*72c0*/  IADD3 R20, -R20, RZ, RZ ;  /* 0x000000ff14147210 */ /* 0x008fe20007ffe1ff */
[----:B------:R-:W-:Y:S01]  /*72d0*/  IMAD.MOV R4, RZ, RZ, -R3 ;  /* 0x000000ffff047224 */ /* 0x000fe200078e0a03 */
[----:B------:R-:W-:Y:S01]  /*72e0*/  LOP3.LUT R12, R12, R5, RZ, 0xc0, !PT ;  /* 0x000000050c0c7212 */ /* 0x000fe200078ec0ff */
[----:B------:R-:W-:Y:S01]  /*72f0*/  IMAD R154, R30, R3, R154 ;  /* 0x000000031e9a7224 */ /* 0x000fe200078e029a */
[----:B------:R-:W-:Y:S01]  /*7300*/  R2UR UR43, R32 ;  /* 0x00000000202b72ca */ /* 0x000fe200000e0000 */
[----:B----4-:R-:W-:Y:S01]  /*7310*/  IMAD R3, R4, R29, R13 ;  /* 0x0000001d04037224 */ /* 0x010fe200078e020d */
[----:B------:R-:W-:Y:S01]  /*7320*/  MOV R4, 0x1 ;  /* 0x0000000100047802 */ /* 0x000fe20000000f00 */
[----:B------:R-:W-:-:S02]  /*7330*/  @P0 IMAD R23, R24, R20, R25 ;  /* 0x0000001418170224 */ /* 0x000fc400078e0219 */
[----:B------:R-:W-:Y:S02]  /*7340*/  IMAD R3, R3, R21, R12 ;  /* 0x0000001503037224 */ /* 0x000fe400078e020c */
[----:B------:R-:W-:-:S05]  /*7350*/  IMAD R154, R154, R31, R23 ;  /* 0x0000001f9a9a7224 */ /* 0x000fca00078e0217 */
[----:B------:R-:W-:Y:S02]  /*7360*/  SEL R153, R3, R154, !P0 ;  /* 0x0000009a03997207 */ /* 0x000fe40004000000 */
[----:B------:R-:W-:Y:S02]  /*7370*/  SEL R154, R154, R3, !P0 ;  /* 0x000000039a9a7207 */ /* 0x000fe40004000000 */
[----:B------:R-:W-:-:S07]  /*7380*/  PRMT R3, R4, 0x7610, R3 ;  /* 0x0000761004037816 */ /* 0x000fce0000000003 */
.L_x_133:
[----:B------:R-:W-:Y:S01]  /*7390*/  UIADD3 UR45, UR50, UR45, URZ ;  /* 0x0000002d322d7290 */ /* 0x000fe2000fffe03f */
[----:B------:R-:W-:Y:S01]  /*73a0*/  LOP3.LUT P0, RZ, R3, 0xff, RZ, 0xc0, !PT ;  /* 0x000000ff03ff7812 */ /* 0x000fe2000780c0ff */
[----:B------:R-:W-:Y:S01]  /*73b0*/  UIADD3 UR39, UR39, 0x8, URZ ;  /* 0x0000000827277890 */ /* 0x000fe2000fffe03f */
[----:B------:R-:W-:Y:S01]  /*73c0*/  IMAD.MOV.U32 R156, RZ, RZ, R0 ;  /* 0x000000ffff9c7224 */ /* 0x000fe200078e0000 */
[----:B------:R-:W-:Y:S02]  /*73d0*/  USHF.R.U32.HI UR4, URZ, 0x2, UR45 ;  /* 0x000000023f047899 */ /* 0x000fe4000801162d */
[----:B------:R-:W-:Y:S02]  /*73e0*/  UISETP.GT.U32.AND UP0, UPT, UR45, 0x3, UPT ;  /* 0x000000032d00788c */ /* 0x000fe4000bf04070 */
[----:B------:R-:W-:Y:S02]  /*73f0*/  ULOP3.LUT UR4, UR4, 0x1, URZ, 0xc0, !UPT ;  /* 0x0000000104047892 */ /* 0x000fe4000f8ec03f */
[----:B------:R-:W-:-:S02]  /*7400*/  UISETP.LT.U32.AND UP0, UPT, UR50, 0x4, UP0 ;  /* 0x000000043200788c */ /* 0x000fc40008701070 */
[----:B------:R-:W-:Y:S02]  /*7410*/  UISETP.NE.U32.AND UP1, UPT, UR4, 0x1, UPT ;  /* 0x000000010400788c */ /* 0x000fe4000bf25070 */
[----:B------:R-:W-:Y:S02]  /*7420*/  USEL UR5, URZ, 0x1, !UP0 ;  /* 0x000000013f057887 */ /* 0x000fe4000c000000 */
[----:B------:R-:W-:Y:S02]  /*7430*/  UISETP.GT.U32.AND UP1, UPT, UR50, 0x3, !UP1 ;  /* 0x000000033200788c */ /* 0x000fe4000cf24070 */
[----:B------:R-:W-:Y:S02]  /*7440*/  ULOP3.LUT UR45, UR45, 0x3, URZ, 0xc0, !UPT ;  /* 0x000000032d2d7892 */ /* 0x000fe4000f8ec03f */
[----:B------:R-:W-:-:S04]  /*7450*/  USEL UR4, URZ, 0x1, !UP1 ;  /* 0x000000013f047887 */ /* 0x000fc8000c800000 */
[----:B------:R-:W-:Y:S01]  /*7460*/  ULOP3.LUT UR44, UR4, UR44, UR5, 0x96, !UPT ;  /* 0x0000002c042c7292 */ /* 0x000fe2000f8e9605 */
[----:B------:R-:W-:Y:S11]  /*7470*/  @P0 BRA `(.L_x_136) ;  /* 0xffffffa000080947 */ /* 0x000ff6000383ffff */
[----:B------:R-:W-:-:S13]  /*7480*/  PLOP3.LUT P0, PT, PT, PT, PT, 0x8, 0x0 ;  /* 0x000000000000781c */ /* 0x000fda0003f0e170 */
.L_x_18:
[----:B------:R-:W-:Y:S05]  /*7490*/  @P0 BRA `(.L_x_10) ;  /* 0x00000030002c0947 */ /* 0x000fea0003800000 */
[----:B------:R-:W-:Y:S01]  /*74a0*/  ULDC.64 UR6, c[0x0][0x588] ;  /* 0x0001620000067ab9 */ /* 0x000fe20000000a00 */
[----:B------:R-:W-:Y:S01]  /*74b0*/  ISETP.NE.U32.AND P1, PT, R165, RZ, PT ;  /* 0x000000ffa500720c */ /* 0x000fe20003f25070 */
[----:B------:R-:W-:-:S04]  /*74c0*/  DEPBAR.LE SB0, 0x0 ;  /* 0x000080000000791a */ /* 0x000fc80000000000 */
[----:B------:R-:W-:Y:S01]  /*74d0*/  ISETP.NE.U32.AND P0, PT, RZ, UR6, PT ;  /* 0x00000006ff007c0c */ /* 0x000fe2000bf05070 */
[----:B------:R-:W-:Y:S01]  /*74e0*/  BSSY B0, `(.L_x_137) ;  /* 0x0000015000007945 */ /* 0x000fe20003800000 */
[----:B------:R-:W-:Y:S02]  /*74f0*/  ISETP.NE.AND.EX P1, PT, R164, RZ, PT, P1 ;  /* 0x000000ffa400720c */ /* 0x000fe40003f25310 */
[----:B------:R-:W-:-:S13]  /*7500*/  ISETP.NE.AND.EX P0, PT, RZ, UR7, PT, P0 ;  /* 0x00000007ff007c0c */ /* 0x000fda000bf05300 */
[----:B------:R-:W-:Y:S05]  /*7510*/  @P0 BRA P1, `(.L_x_138) ;  /* 0x0000000000440947 */ /* 0x000fea0000800000 */
[----:B------:R-:W-:-:S04]  /*7520*/  ISETP.NE.U32.AND P0, PT, R165, RZ, PT ;  /* 0x000000ffa500720c */ /* 0x000fc80003f05070 */
[----:B------:R-:W-:-:S13]  /*7530*/  ISETP.NE.AND.EX P0, PT, R164, RZ, PT, P0 ;  /* 0x000000ffa400720c */ /* 0x000fda0003f05300 */
[----:B------:R-:W-:Y:S05]  /*7540*/  @!P0 BRA `(.L_x_139) ;  /* 0x00000000002c8947 */ /* 0x000fea0003800000 */
[----:B------:R-:W-:-:S13]  /*7550*/  LOP3.LUT P0, RZ, R152, 0xff, RZ, 0xc0, !PT ;  /* 0x000000ff98ff7812 */ /* 0x000fda000780c0ff */
[----:B------:R-:W-:Y:S05]  /*7560*/  @!P0 BRA `(.L_x_140) ;  /* 0x0000000000108947 */ /* 0x000fea0003800000 */
[----:B-----5:R-:W-:-:S13]  /*7570*/  FSETP.NEU.AND P0, PT, R162, RZ, PT ;  /* 0x000000ffa200720b */ /* 0x020fda0003f0d000 */
[----:B------:R-:W-:Y:S05]  /*7580*/  @!P0 BREAK B0 ;  /* 0x0000000000008942 */ /* 0x000fea0003800000 */
[----:B------:R-:W-:Y:S05]  /*7590*/  @P0 BRA `(.L_x_138) ;  /* 0x0000000000240947 */ /* 0x000fea0003800000 */
[----:B------:R-:W-:Y:S05]  /*75a0*/  BRA `(.L_x_10) ;  /* 0x0000002c00e87947 */ /* 0x000fea0003800000 */
.L_x_140:
[----:B------:R-:W-:-:S04]  /*75b0*/  ISETP.NE.U32.AND P0, PT, RZ, UR6, PT ;  /* 0x00000006ff007c0c */ /* 0x000fc8000bf05070 */
[----:B------:R-:W-:-:S13]  /*75c0*/  ISETP.NE.AND.EX P0, PT, RZ, UR7, PT, P0 ;  /* 0x00000007ff007c0c */ /* 0x000fda000bf05300 */
[----:B------:R-:W-:Y:S05]  /*75d0*/  @!P0 BREAK B0 ;  /* 0x0000000000008942 */ /* 0x000fea0003800000 */
[----:B------:R-:W-:Y:S05]  /*75e0*/  @P0 BRA `(.L_x_138) ;  /* 0x0000000000100947 */ /* 0x000fea0003800000 */
[----:B------:R-:W-:Y:S05]  /*75f0*/  BRA `(.L_x_10) ;  /* 0x0000002c00d47947 */ /* 0x000fea0003800000 */
.L_x_139:
[----:B-----5:R-:W-:-:S13]  /*7600*/  FSETP.NEU.AND P0, PT, R162, RZ, PT ;  /* 0x000000ffa200720b */ /* 0x020fda0003f0d000 */
[----:B------:R-:W-:Y:S05]  /*7610*/  @!P0 BREAK B0 ;  /* 0x0000000000008942 */ /* 0x000fea0003800000 */
[----:B------:R-:W-:Y:S05]  /*7620*/  @!P0 BRA `(.L_x_10) ;  /* 0x0000002c00c88947 */ /* 0x000fea0003800000 */
.L_x_138:
[----:B------:R-:W-:Y:S05]  /*7630*/  BSYNC B0 ;  /* 0x0000000000007941 */ /* 0x000fea0003800000 */
.L_x_137:
[----:B------:R-:W-:-:S04]  /*7640*/  LOP3.LUT R19, R19, 0x1, RZ, 0xfc, !PT ;  /* 0x0000000113137812 */ /* 0x000fc800078efcff */
[----:B------:R-:W-:-:S13]  /*7650*/  ISETP.NE.AND P0, PT, R19, 0x3, PT ;  /* 0x000000031300780c */ /* 0x000fda0003f05270 */
[----:B------:R-:W-:Y:S05]  /*7660*/  @!P0 BRA `(.L_x_141) ;  /* 0x0000000000048947 */ /* 0x000fea0003800000 */
[----:B------:R-:W-:Y:S01]  /*7670*/  BPT.TRAP 0x1 ;  /* 0x000000040000795c */ /* 0x000fe20000300000 */
.L_x_141:
[----:B------:R-:W3:Y:S01]  /*7680*/  S2UR UR5, SR_CgaCtaId ;  /* 0x00000000000579c3 */ /* 0x000ee20000008800 */
[----:B------:R-:W-:Y:S02]  /*7690*/  UMOV UR4, 0x400 ;  /* 0x0000040000047882 */ /* 0x000fe40000000000 */
[----:B---3--:R-:W-:-:S04]  /*76a0*/  ULEA UR4, UR5, UR4, 0x18 ;  /* 0x0000000405047291 */ /* 0x008fc8000f8ec03f */
[----:B------:R-:W-:-:S04]  /*76b0*/  ULEA UR4, UR36, UR4, 0x3 ;  /* 0x0000000424047291 */ /* 0x000fc8000f8e183f */
[----:B------:R-:W-:-:S04]  /*76c0*/  UIADD3 UR4, UR4, 0x60, URZ ;  /* 0x0000006004047890 */ /* 0x000fc8000fffe03f */
[----:B------:R-:W-:-:S09]  /*76d0*/  UPRMT UR4, UR5, 0x654, UR4 ;  /* 0x0000065405047896 */ /* 0x000fd20008000004 */
[----:B------:R-:W-:Y:S01]  /*76e0*/  SYNCS.ARRIVE.TRANS64.RED.A1T0 RZ, [UR4], RZ ;  /* 0x000000ffffff79a7 */ /* 0x000fe20008100404 */
[----:B------:R-:W-:Y:S05]  /*76f0*/  BRA `(.L_x_10) ;  /* 0x0000002c00947947 */ /* 0x000fea0003800000 */
.L_x_9:
[----:B------:R-:W-:Y:S01]  /*7700*/  ULDC.64 UR4, c[0x0][0x8f8] ;  /* 0x00023e0000047ab9 */ /* 0x000fe20000000a00 */
[----:B------:R-:W-:Y:S01]  /*7710*/  PRMT R10, RZ, 0x7610, R10 ;  /* 0x00007610ff0a7816 */ /* 0x000fe2000000000a */
[----:B------:R-:W-:Y:S01]  /*7720*/  IMAD.MOV.U32 R13, RZ, RZ, -0x1 ;  /* 0xffffffffff0d7424 */ /* 0x000fe200078e00ff */
[----:B------:R-:W-:Y:S01]  /*7730*/  ISETP.GE.U32.AND P1, PT, R16, UR4, PT ;  /* 0x0000000410007c0c */ /* 0x000fe2000bf26070 */
[----:B------:R-:W-:Y:S01]  /*7740*/  IMAD.MOV.U32 R6, RZ, RZ, -0x1 ;  /* 0xffffffffff067424 */ /* 0x000fe200078e00ff */
[----:B------:R-:W-:Y:S02]  /*7750*/  MOV R7, 0xffffffff ;  /* 0xffffffff00077802 */ /* 0x000fe40000000f00 */
[----:B------:R-:W-:-:S13]  /*7760*/  ISETP.GE.U32.AND.EX P1, PT, R17, UR5, PT, P1 ;  /* 0x0000000511007c0c */ /* 0x000fda000bf26110 */
[----:B------:R-:W-:Y:S05]  /*7770*/  @P1 BRA `(.L_x_142) ;  /* 0x00000004005c1947 */ /* 0x000fea0003800000 */
[----:B------:R-:W1:Y:S01]  /*7780*/  LDC.64 R14, c[0x0][0x8d0] ;  /* 0x00023400ff0e7b82 */ /* 0x000e620000000a00 */
[----:B------:R-:W-:Y:S01]  /*7790*/  IMAD.MOV.U32 R12, RZ, RZ, R16 ;  /* 0x000000ffff0c7224 */ /* 0x000fe200078e0010 */
[----:B------:R-:W-:-:S06]  /*77a0*/  MOV R13, R17 ;  /* 0x00000011000d7202 */ /* 0x000fcc0000000f00 */
        /* <DEDUP_REMOVED lines=15> */
.L_x_143:
[--C-:B------:R-:W-:Y:S01]  /*78a0*/  SHF.R.U64 R14, R12, R20, R13.reuse ;  /* 0x000000140c0e7219 */ /* 0x100fe2000000120d */
[----:B------:R-:W1:Y:S01]  /*78b0*/  LDC R26, c[0x0][0x8c0] ;  /* 0x00023000ff1a7b82 */ /* 0x000e620000000800 */
[----:B------:R-:W-:Y:S01]  /*78c0*/  I2FP.F32.U32 R7, R8 ;  /* 0x0000000800077245 */ /* 0x000fe20000201000 */
[----:B------:R-:W-:Y:S01]  /*78d0*/  ULDC UR4, c[0x0][0x150] ;  /* 0x0000540000047ab9 */ /* 0x000fe20000000800 */
[----:B------:R-:W-:Y:S02]  /*78e0*/  SHF.R.U32.HI R6, RZ, R20, R13 ;  /* 0x00000014ff067219 */ /* 0x000fe4000001160d */
[----:B------:R-:W-:Y:S01]  /*78f0*/  IADD3 R9, P1, RZ, -R14, RZ ;  /* 0x8000000eff097210 */ /* 0x000fe20007f3e0ff */
[----:B------:R-:W-:Y:S01]  /*7900*/  FMUL R13, R7, UR4 ;  /* 0x00000004070d7c20 */ /* 0x000fe20008400000 */
[----:B------:R-:W-:Y:S01]  /*7910*/  ULDC UR4, c[0x0][0x154] ;  /* 0x0000550000047ab9 */ /* 0x000fe20000000800 */
[----:B------:R-:W2:Y:S02]  /*7920*/  LDC.64 R28, c[0x0][0x8e8] ;  /* 0x00023a00ff1c7b82 */ /* 0x000ea40000000a00 */
[----:B------:R-:W-:-:S02]  /*7930*/  IMAD.X R11, RZ, RZ, ~R6, P1 ;  /* 0x000000ffff0b7224 */ /* 0x000fc400008e0e06 */
[----:B------:R-:W3:Y:S01]  /*7940*/  F2I.U32.TRUNC.NTZ R13, R13 ;  /* 0x0000000d000d7305 */ /* 0x000ee2000020f000 */
[----:B------:R-:W-:-:S03]  /*7950*/  IMAD.WIDE.U32 R6, R9, R24, R16 ;  /* 0x0000001809067225 */ /* 0x000fc600078e0010 */
[----:B------:R-:W4:Y:S01]  /*7960*/  LDC R15, c[0x0][0x144] ;  /* 0x00005100ff0f7b82 */ /* 0x000f220000000800 */
[----:B------:R-:W-:-:S04]  /*7970*/  IMAD R10, R11, R24, RZ ;  /* 0x000000180b0a7224 */ /* 0x000fc800078e02ff */
[----:B------:R-:W-:Y:S02]  /*7980*/  IMAD R9, R9, R25, R10 ;  /* 0x0000001909097224 */ /* 0x000fe400078e020a */
[----:B------:R-:W-:Y:S01]  /*7990*/  IMAD.MOV.U32 R10, RZ, RZ, -0x1 ;  /* 0xffffffffff0a7424 */ /* 0x000fe200078e00ff */
[----:B------:R-:W5:Y:S01]  /*79a0*/  LDC R20, c[0x0][0x8b0] ;  /* 0x00022c00ff147b82 */ /* 0x000f620000000800 */
[----:B------:R-:W-:Y:S01]  /*79b0*/  IMAD.IADD R7, R7, 0x1, R9 ;  /* 0x0000000107077824 */ /* 0x000fe200078e0209 */
[----:B------:R-:W-:-:S04]  /*79c0*/  I2FP.F32.U32 R9, R3 ;  /* 0x0000000300097245 */ /* 0x000fc80000201000 */
[-CC-:B-1----:R-:W-:Y:S01]  /*79d0*/  SHF.R.U64 R12, R6, R26.reuse, R7.reuse ;  /* 0x0000001a060c7219 */ /* 0x182fe20000001207 */
[----:B------:R-:W-:Y:S01]  /*79e0*/  FMUL R9, R9, UR4 ;  /* 0x0000000409097c20 */ /* 0x000fe20008400000 */
[----:B------:R-:W1:Y:S01]  /*79f0*/  LDC R11, c[0x0][0x900] ;  /* 0x00024000ff0b7b82 */ /* 0x000e620000000800 */
[----:B---3--:R-:W-:Y:S02]  /*7a00*/  IADD3 R6, -R13, RZ, RZ ;  /* 0x000000ff0d067210 */ /* 0x008fe40007ffe1ff */
[----:B--2---:R-:W-:Y:S02]  /*7a10*/  ISETP.NE.U32.AND P1, PT, R28, RZ, PT ;  /* 0x000000ff1c00720c */ /* 0x004fe40003f25070 */
[----:B------:R-:W-:Y:S02]  /*7a20*/  SHF.R.U32.HI R7, RZ, R26, R7 ;  /* 0x0000001aff077219 */ /* 0x000fe40000011607 */
[----:B------:R-:W-:Y:S01]  /*7a30*/  ISETP.NE.AND.EX P1, PT, R29, RZ, PT, P1 ;  /* 0x000000ff1d00720c */ /* 0x000fe20003f25310 */
[----:B------:R-:W2:Y:S01]  /*7a40*/  LDC R24, c[0x0][0x148] ;  /* 0x00005200ff187b82 */ /* 0x000ea20000000800 */
[----:B----4-:R-:W-:-:S02]  /*7a50*/  IMAD R25, R15, R6, R8 ;  /* 0x000000060f197224 */ /* 0x010fc400078e0208 */
[----:B------:R-:W-:-:S05]  /*7a60*/  IMAD.MOV.U32 R8, RZ, RZ, 0x1 ;  /* 0x00000001ff087424 */ /* 0x000fca00078e00ff */
[----:B------:R-:W3:Y:S01]  /*7a70*/  LDC R23, c[0x0][0x8a8] ;  /* 0x00022a00ff177b82 */ /* 0x000ee20000000800 */
[-CC-:B-----5:R-:W-:Y:S02]  /*7a80*/  SHF.R.U64 R15, R12, R20.reuse, R7.reuse ;  /* 0x000000140c0f7219 */ /* 0x1a0fe40000001207 */
[----:B------:R-:W-:Y:S02]  /*7a90*/  SHF.R.U32.HI R6, RZ, R20, R7 ;  /* 0x00000014ff067219 */ /* 0x000fe40000011607 */
[----:B------:R4:W1:Y:S03]  /*7aa0*/  F2I.U32.TRUNC.NTZ R20, R9 ;  /* 0x0000000900147305 */ /* 0x000866000020f000 */
[----:B------:R-:W2:Y:S01]  /*7ab0*/  LDC R27, c[0x0][0x8f0] ;  /* 0x00023c00ff1b7b82 */ /* 0x000ea20000000800 */
[-C--:B-1----:R-:W-:Y:S02]  /*7ac0*/  SHF.L.U32 R10, R10, R11.reuse, RZ ;  /* 0x0000000b0a0a7219 */ /* 0x082fe400000006ff */
[----:B------:R-:W-:-:S02]  /*7ad0*/  SHF.R.U64 R21, R15, R11, R6 ;  /* 0x0000000b0f157219 */ /* 0x000fc40000001206 */
[-C--:B------:R-:W-:Y:S02]  /*7ae0*/  SHF.R.U32.HI R7, RZ, R11.reuse, R6 ;  /* 0x0000000bff077219 */ /* 0x080fe40000011606 */
[----:B------:R-:W-:Y:S01]  /*7af0*/  SHF.L.U32 R26, R8, R11, RZ ;  /* 0x0000000b081a7219 */ /* 0x000fe200000006ff */
[----:B------:R-:W1:Y:S01]  /*7b00*/  LDC R30, c[0x0][0x8e0] ;  /* 0x00023800ff1e7b82 */ /* 0x000e620000000800 */
[----:B------:R-:W-:Y:S02]  /*7b10*/  LOP3.LUT R32, RZ, R10, RZ, 0x33, !PT ;  /* 0x0000000aff207212 */ /* 0x000fe400078e33ff */
[----:B------:R-:W-:-:S05]  /*7b20*/  MOV R6, R21 ;  /* 0x0000001500067202 */ /* 0x000fca0000000f00 */
[----:B------:R-:W1:Y:S01]  /*7b30*/  LDC R31, c[0x0][0x8b8] ;  /* 0x00022e00ff1f7b82 */ /* 0x000e620000000800 */
[----:B----4-:R-:W-:Y:S05]  /*7b40*/  @!P1 BRA `(.L_x_144) ;  /* 0x0000000000289947 */ /* 0x010fea0003800000 */
[----:B------:R-:W4:Y:S02]  /*7b50*/  LDC R6, c[0x0][0x8f4] ;  /* 0x00023d00ff067b82 */ /* 0x000f240000000800 */
[----:B----4-:R-:W-:-:S05]  /*7b60*/  IADD3 R11, P1, R21, R6, RZ ;  /* 0x00000006150b7210 */ /* 0x010fca0007f3e0ff */
        /* <DEDUP_REMOVED lines=8> */
.L_x_144:
[----:B------:R-:W-:Y:S01]  /*7bf0*/  ISETP.NE.AND P1, PT, R2, 0x1, PT ;  /* 0x000000010200780c */ /* 0x000fe20003f25270 */
[----:B---3--:R-:W-:Y:S01]  /*7c00*/  VIADD R9, R23, 0xffffffff ;  /* 0xffffffff17097836 */ /* 0x008fe20000000000 */
[----:B--2---:R-:W-:Y:S01]  /*7c10*/  SHF.R.U64 R7, R6, R27, R7 ;  /* 0x0000001b06077219 */ /* 0x004fe20000001207 */
[----:B------:R-:W-:Y:S01]  /*7c20*/  IMAD.MOV R20, RZ, RZ, -R20 ;  /* 0x000000ffff147224 */ /* 0x000fe200078e0a14 */
[----:B------:R-:W-:Y:S01]  /*7c30*/  LOP3.LUT R6, R15, R32, RZ, 0xc0, !PT ;  /* 0x000000200f067212 */ /* 0x000fe200078ec0ff */
[----:B------:R-:W-:Y:S01]  /*7c40*/  IMAD.MOV.U32 R10, RZ, RZ, 0x1 ;  /* 0x00000001ff0a7424 */ /* 0x000fe200078e00ff */
[----:B------:R-:W-:Y:S02]  /*7c50*/  IADD3 R8, -R7, RZ, RZ ;  /* 0x000000ff07087210 */ /* 0x000fe40007ffe1ff */
[----:B------:R-:W-:Y:S01]  /*7c60*/  LOP3.LUT R12, R12, R9, RZ, 0xc0, !PT ;  /* 0x000000090c0c7212 */ /* 0x000fe200078ec0ff */
[----:B------:R-:W-:-:S04]  /*7c70*/  IMAD R6, R26, R7, R6 ;  /* 0x000000071a067224 */ /* 0x000fc800078e0206 */
[----:B------:R-:W-:Y:S02]  /*7c80*/  @P1 IMAD R25, R24, R20, R3 ;  /* 0x0000001418191224 */ /* 0x000fe400078e0203 */
[----:B-1----:R-:W-:Y:S02]  /*7c90*/  IMAD R3, R8, R30, R21 ;  /* 0x0000001e08037224 */ /* 0x002fe400078e0215 */
[----:B------:R-:W-:Y:S02]  /*7ca0*/  IMAD R13, R6, R31, R25 ;  /* 0x0000001f060d7224 */ /* 0x000fe400078e0219 */
[----:B------:R-:W-:-:S05]  /*7cb0*/  IMAD R6, R3, R23, R12 ;  /* 0x0000001703067224 */ /* 0x000fca00078e020c */
[----:B------:R-:W-:Y:S02]  /*7cc0*/  SEL R7, R6, R13, !P1 ;  /* 0x0000000d06077207 */ /* 0x000fe40004800000 */
[----:B------:R-:W-:Y:S01]  /*7cd0*/  SEL R13, R13, R6, !P1 ;  /* 0x000000060d0d7207 */ /* 0x000fe20004800000 */
[----:B------:R-:W-:-:S07]  /*7ce0*/  IMAD.MOV.U32 R6, RZ, RZ, R14 ;  /* 0x000000ffff067224 */ /* 0x000fce00078e000e */
.L_x_142:
[----:B------:R-:W-:-:S08]  /*7cf0*/  NOP ;  /* 0x0000000000007918 */ /* 0x000fd00000000000 */
[----:B------:R-:W1:-:S00]  /*7d00*/  USETMAXREG.DEALLOC.CTAPOOL 0x28 ;  /* 0x00000028000079c8 */ /* 0x000e4000080e0500 */
[----:B-1----:R-:W-:-:S13]  /*7d10*/  ISETP.NE.AND P1, PT, R0, 0x1, PT ;  /* 0x000000010000780c */ /* 0x002fda0003f25270 */
[----:B------:R-:W-:Y:S05]  /*7d20*/  @!P1 BRA `(.L_x_10) ;  /* 0x0000002800089947 */ /* 0x000fea0003800000 */
[----:B------:R-:W-:Y:S05]  /*7d30*/  @!P4 BRA `(.L_x_145) ;  /* 0x000000180020c947 */ /* 0x000fea0003800000 */
[----:B------:R-:W-:-:S13]  /*7d40*/  ISETP.NE.OR P0, PT, R0, 0x2, P0 ;  /* 0x000000020000780c */ /* 0x000fda0000705670 */
[----:B------:R-:W-:Y:S05]  /*7d50*/  @P0 BRA `(.L_x_10) ;  /* 0x0000002400fc0947 */ /* 0x000fea0003800000 */
[----:B------:R-:W-:-:S13]  /*7d60*/  LOP3.LUT P1, RZ, R10, 0xff, RZ, 0xc0, !PT ;  /* 0x000000ff0aff7812 */ /* 0x000fda000782c0ff */
[----:B------:R-:W-:Y:S05]  /*7d70*/  @!P1 BRA `(.L_x_146) ;  /* 0x0000000000189947 */ /* 0x000fea0003800000 */
[----:B------:R-:W-:Y:S01]  /*7d80*/  UMOV UR4, 0x400 ;  /* 0x0000040000047882 */ /* 0x000fe20000000000 */
[----:B------:R-:W-:Y:S01]  /*7d90*/  MOV R0, RZ ;  /* 0x000000ff00007202 */ /* 0x000fe20000000f00 */
[----:B------:R-:W-:-:S03]  /*7da0*/  ULEA UR4, UR37, UR4, 0x18 ;  /* 0x0000000425047291 */ /* 0x000fc6000f8ec03f */
[----:B------:R-:W-:-:S06]  /*7db0*/  SHF.L.U32 R0, R0, 0x1f, RZ ;  /* 0x0000001f00007819 */ /* 0x000fcc00000006ff */
[----:B------:R-:W1:Y:S02]  /*7dc0*/  SYNCS.PHASECHK.TRANS64.TRYWAIT P0, [UR4+0x88], R0 ;  /* 0x00008800ff0075a7 */ /* 0x000e640008000144 */
[----:B-1----:R-:W-:Y:S05]  /*7dd0*/  @!P0 BRA `(.L_x_147) ;  /* 0x0000002800b48947 */ /* 0x002fea0003800000 */
.L_x_146:
[----:B------:R-:W-:Y:S01]  /*7de0*/  PRMT R9, RZ, 0x7610, R9 ;  /* 0x00007610ff097816 */ /* 0x000fe20000000009 */
[----:B------:R-:W-:Y:S06]  /*7df0*/  @P3 BRA `(.L_x_148) ;  /* 0x0000000000243947 */ /* 0x000fec0003800000 */
[----:B------:R-:W-:Y:S02]  /*7e00*/  ULDC.64 UR4, c[0x0][0x588] ;  /* 0x0001620000047ab9 */ /* 0x000fe40000000a00 */
[----:B------:R-:W-:-:S04]  /*7e10*/  ISETP.NE.U32.AND P0, PT, RZ, UR4, PT ;  /* 0x00000004ff007c0c */ /* 0x000fc8000bf05070 */
[----:B------:R-:W-:-:S13]  /*7e20*/  ISETP.NE.AND.EX P0, PT, RZ, UR5, PT, P0 ;  /* 0x00000005ff007c0c */ /* 0x000fda000bf05300 */
[----:B------:R-:W-:Y:S05]  /*7e30*/  @!P0 BRA `(.L_x_149) ;  /* 0x00000000000c8947 */ /* 0x000fea0003800000 */
[----:B------:R3:W5:Y:S01]  /*7e40*/  LDG.E R11, desc[UR48][R4.64] ;  /* 0x00000030040b7981 */ /* 0x000762000c1e1900 */
[----:B------:R-:W-:Y:S01]  /*7e50*/  IMAD.MOV.U32 R9, RZ, RZ, 0x1 ;  /* 0x00000001ff097424 */ /* 0x000fe200078e00ff */
[----:B------:R-:W-:Y:S06]  /*7e60*/  BRA `(.L_x_148) ;  /* 0x0000000000087947 */ /* 0x000fec0003800000 */
.L_x_149:
[----:B------:R-:W2:Y:S01]  /*7e70*/  LDC R11, c[0x0][0x580] ;  /* 0x00016000ff0b7b82 */ /* 0x000ea20000000800 */
[----:B------:R-:W-:-:S07]  /*7e80*/  IMAD.MOV.U32 R9, RZ, RZ, 0x1 ;  /* 0x00000001ff097424 */ /* 0x000fce00078e00ff */
.L_x_148:
[----:B------:R-:W-:Y:S05]  /*7e90*/  @!P1 BRA `(.L_x_150) ;  /* 0x0000001400509947 */ /* 0x000fea0003800000 */
[----:B-1----:R-:W1:Y:S01]  /*7ea0*/  LDC R0, c[0x0][0x900] ;  /* 0x00024000ff007b82 */ /* 0x002e620000000800 */
[----:B---3--:R-:W-:Y:S01]  /*7eb0*/  MOV R5, 0xffffffff ;  /* 0xffffffff00057802 */ /* 0x008fe20000000f00 */
[----:B------:R-:W-:Y:S01]  /*7ec0*/  IMAD.MOV.U32 R15, RZ, RZ, 0x1 ;  /* 0x00000001ff0f7424 */ /* 0x000fe200078e00ff */
[----:B------:R-:W-:Y:S01]  /*7ed0*/  LOP3.LUT R10, R19, 0x2, RZ, 0xfc, !PT ;  /* 0x00000002130a7812 */ /* 0x000fe200078efcff */
[----:B------:R-:W-:Y:S01]  /*7ee0*/  ULDC.64 UR22, c[0x0][0x198] ;  /* 0x0000660000167ab9 */ /* 0x000fe20000000a00 */
[----:B------:R-:W-:Y:S01]  /*7ef0*/  ULDC.64 UR4, c[0x0][0x588] ;  /* 0x0001620000047ab9 */ /* 0x000fe20000000a00 */
[----:B------:R-:W-:Y:S01]  /*7f00*/  ULDC.64 UR6, c[0x0][0x8f8] ;  /* 0x00023e0000067ab9 */ /* 0x000fe20000000a00 */
[----:B------:R-:W-:Y:S01]  /*7f10*/  ULDC.64 UR14, c[0x0][0x590] ;  /* 0x00016400000e7ab9 */ /* 0x000fe20000000a00 */
[----:B------:R-:W3:Y:S01]  /*7f20*/  LDC R3, c[0x0][0x8a8] ;  /* 0x00022a00ff037b82 */ /* 0x000ee20000000800 */
[-C--:B-1----:R-:W-:Y:S02]  /*7f30*/  SHF.L.U32 R5, R5, R0.reuse, RZ ;  /* 0x0000000005057219 */ /* 0x082fe400000006ff */
[----:B------:R-:W-:-:S02]  /*7f40*/  SHF.L.U32 R0, R15, R0, RZ ;  /* 0x000000000f007219 */ /* 0x000fc400000006ff */
[----:B------:R-:W-:Y:S01]  /*7f50*/  LOP3.LUT R8, RZ, R5, RZ, 0x33, !PT ;  /* 0x00000005ff087212 */ /* 0x000fe200078e33ff */
[----:B---3--:R-:W-:-:S07]  /*7f60*/  VIADD R3, R3, 0xffffffff ;  /* 0xffffffff03037836 */ /* 0x008fce0000000000 */
.L_x_206:
[----:B------:R-:W-:Y:S02]  /*7f70*/  ISETP.NE.U32.AND P0, PT, RZ, UR14, PT ;  /* 0x0000000eff007c0c */ /* 0x000fe4000bf05070 */
[----:B------:R-:W-:Y:S02]  /*7f80*/  R2UR UR43, R13 ;  /* 0x000000000d2b72ca */ /* 0x000fe400000e0000 */
[----:B------:R-:W-:Y:S02]  /*7f90*/  R2UR UR42, R7 ;  /* 0x00000000072a72ca */ /* 0x000fe400000e0000 */
[----:B------:R-:W-:-:S09]  /*7fa0*/  ISETP.NE.AND.EX P0, PT, RZ, UR15, PT, P0 ;  /* 0x0000000fff007c0c */ /* 0x000fd2000bf05300 */
[----:B------:R-:W-:Y:S02]  /*7fb0*/  USHF.L.U32 UR43, UR43, 0x7, URZ ;  /* 0x000000072b2b7899 */ /* 0x000fe4000800063f */
[----:B------:R-:W-:Y:S02]  /*7fc0*/  USHF.L.U32 UR42, UR42, 0x8, URZ ;  /* 0x000000082a2a7899 */ /* 0x000fe4000800063f */
[----:B--234-:R-:W-:Y:S10]  /*7fd0*/  @!P0 BRA `(.L_x_151) ;  /* 0x00000000002c8947 */ /* 0x01cff40003800000 */
[----:B------:R-:W-:-:S04]  /*7fe0*/  ISETP.NE.U32.AND P1, PT, RZ, UR4, PT ;  /* 0x00000004ff007c0c */ /* 0x000fc8000bf25070 */
[----:B------:R-:W-:-:S13]  /*7ff0*/  ISETP.NE.AND.EX P1, PT, RZ, UR5, PT, P1 ;  /* 0x00000005ff007c0c */ /* 0x000fda000bf25310 */
[----:B------:R-:W-:Y:S05]  /*8000*/  @!P1 BRA `(.L_x_152) ;  /* 0x0000000000189947 */ /* 0x000fea0003800000 */
[----:B------:R-:W1:Y:S01]  /*8010*/  LDC.64 R4, c[0x0][0x588] ;  /* 0x00016200ff047b82 */ /* 0x000e620000000a00 */
[----:B------:R-:W-:-:S04]  /*8020*/  IMAD R7, R6, UR14, RZ ;  /* 0x0000000e06077c24 */ /* 0x000fc8000f8e02ff */
[----:B-1----:R-:W-:-:S05]  /*8030*/  IMAD.WIDE R4, R7, 0x4, R4 ;  /* 0x0000000407047825 */ /* 0x002fca00078e0204 */
[----:B--2--5:R1:W5:Y:S01]  /*8040*/  LDG.E R11, desc[UR48][R4.64] ;  /* 0x00000030040b7981 */ /* 0x024362000c1e1900 */
[----:B------:R-:W-:Y:S01]  /*8050*/  MOV R9, 0x1 ;  /* 0x0000000100097802 */ /* 0x000fe20000000f00 */
[----:B------:R-:W-:Y:S06]  /*8060*/  BRA `(.L_x_151) ;  /* 0x0000000000087947 */ /* 0x000fec0003800000 */
.L_x_152:
[----:B--2--5:R-:W3:Y:S01]  /*8070*/  LDC R11, c[0x0][0x580] ;  /* 0x00016000ff0b7b82 */ /* 0x024ee20000000800 */
[----:B------:R-:W-:-:S07]  /*8080*/  IMAD.MOV.U32 R9, RZ, RZ, 0x1 ;  /* 0x00000001ff097424 */ /* 0x000fce00078e00ff */
.L_x_151:
[----:B------:R-:W-:Y:S05]  /*8090*/  @!P0 BRA `(.L_x_153) ;  /* 0x00000000001c8947 */ /* 0x000fea0003800000 */
[----:B------:R-:W-:-:S13]  /*80a0*/  LOP3.LUT P2, RZ, R9, 0xff, RZ, 0xc0, !PT ;  /* 0x000000ff09ff7812 */ /* 0x000fda000784c0ff */
[----:B-1----:R-:W1:Y:S02]  /*80b0*/  @!P2 LDC.64 R4, c[0x0][0x588] ;  /* 0x00016200ff04ab82 */ /* 0x002e640000000a00 */
[----:B-1----:R-:W-:-:S04]  /*80c0*/  @!P2 ISETP.NE.U32.AND P0, PT, R4, RZ, PT ;  /* 0x000000ff0400a20c */ /* 0x002fc80003f05070 */
[----:B------:R-:W-:Y:S02]  /*80d0*/  @!P2 ISETP.NE.AND.EX P1, PT, R5, RZ, PT, P0 ;  /* 0x000000ff0500a20c */ /* 0x000fe40003f25300 */
[----:B--23-5:R-:W-:Y:S02]  /*80e0*/  @P2 FSETP.EQ.AND P0, PT, R11, RZ, PT ;  /* 0x000000ff0b00220b */ /* 0x02cfe40003f02000 */
[----:B------:R-:W-:Y:S01]  /*80f0*/  @!P2 PLOP3.LUT P0, PT, P1, PT, PT, 0x8, 0x0 ;  /* 0x000000000000a81c */ /* 0x000fe20000f0e170 */
[----:B------:R-:W-:-:S12]  /*8100*/  BRA `(.L_x_154) ;  /* 0x0000000000047947 */ /* 0x000fd80003800000 */
.L_x_153:
[----:B--23-5:R-:W-:-:S13]  /*8110*/  FSETP.EQ.AND P0, PT, R11, RZ, PT ;  /* 0x000000ff0b00720b */ /* 0x02cfda0003f02000 */
.L_x_154:
[----:B------:R-:W-:Y:S02]  /*8120*/  ISETP.NE.AND P2, PT, R10, 0x3, PT ;  /* 0x000000030a00780c */ /* 0x000fe40003f45270 */
[----:B------:R-:W-:-:S04]  /*8130*/  ELECT P1, URZ, PT ;  /* 0x00000000003f782f */ /* 0x000fc80003820000 */
[----:B------:R-:W-:-:S07]  /*8140*/  PLOP3.LUT P0, PT, P1, P0, PT, 0x20, 0x0 ;  /* 0x000000000000781c */ /* 0x000fce0000f00470 */
[----:B------:R-:W-:Y:S06]  /*8150*/  @!P2 BRA `(.L_x_155) ;  /* 0x000000000004a947 */ /* 0x000fec0003800000 */
[----:B------:R-:W-:Y:S01]  /*8160*/  BPT.TRAP 0x1 ;  /* 0x000000040000795c */ /* 0x000fe20000300000 */
.L_x_155:
[----:B------:R-:W2:Y:S01]  /*8170*/  S2UR UR37, SR_CgaCtaId ;  /* 0x00000000002579c3 */ /* 0x000ea20000008800 */
[----:B------:R-:W-:Y:S01]  /*8180*/  UMOV UR13, 0x400 ;  /* 0x00000400000d7882 */ /* 0x000fe20000000000 */
[----:B-1----:R-:W-:-:S05]  /*8190*/  IMAD.MOV.U32 R4, RZ, RZ, 0x1 ;  /* 0x00000001ff047424 */ /* 0x002fca00078e00ff */
[----:B------:R-:W-:Y:S01]  /*81a0*/  SHF.L.U32 R4, R4, 0x1f, RZ ;  /* 0x0000001f04047819 */ /* 0x000fe200000006ff */
[----:B--2---:R-:W-:-:S09]  /*81b0*/  ULEA UR13, UR37, UR13, 0x18 ;  /* 0x0000000d250d7291 */ /* 0x004fd2000f8ec03f */
[----:B------:R-:W1:Y:S02]  /*81c0*/  SYNCS.PHASECHK.TRANS64.TRYWAIT P1, [UR13+0x60], R4 ;  /* 0x00006004ff0075a7 */ /* 0x000e64000802014d */
[----:B-1----:R-:W-:Y:S05]  /*81d0*/  @!P1 BRA `(.L_x_156) ;  /* 0x0000002400cc9947 */ /* 0x002fea0003800000 */
.L_x_242:
[----:B------:R-:W-:Y:S04]  /*81e0*/  BSSY B0, `(.L_x_157) ;  /* 0x000000e000007945 */ /* 0x000fe80003800000 */
[----:B------:R-:W-:Y:S05]  /*81f0*/  @!P0 BRA `(.L_x_158) ;  /* 0x0000000000308947 */ /* 0x000fea0003800000 */
[----:B------:R-:W-:Y:S01]  /*8200*/  R2UR UR44, R6 ;  /* 0x00000000062c72ca */ /* 0x000fe200000e0000 */
[----:B------:R-:W-:Y:S02]  /*8210*/  UIADD3 UR8, UP0, UR22, 0x3f0, URZ ;  /* 0x000003f016087890 */ /* 0x000fe4000ff1e03f */
[----:B------:R-:W-:Y:S02]  /*8220*/  UIADD3 UR40, UR13, 0x200, URZ ;  /* 0x000002000d287890 */ /* 0x000fe4000fffe03f */
[----:B------:R-:W-:Y:S02]  /*8230*/  UIADD3 UR41, UR13, 0x40, URZ ;  /* 0x000000400d297890 */ /* 0x000fe4000fffe03f */
[----:B------:R-:W-:Y:S01]  /*8240*/  UIADD3.X UR9, URZ, UR23, URZ, UP0, !UPT ;  /* 0x000000173f097290 */ /* 0x000fe200087fe43f */
[----:B------:R-:W-:Y:S01]  /*8250*/  UMOV UR10, 0x0 ;  /* 0x00000000000a7882 */ /* 0x000fe20000000000 */
[----:B------:R-:W-:-:S07]  /*8260*/  UMOV UR11, 0x10000000 ;  /* 0x10000000000b7882 */ /* 0x000fce0000000000 */
[----:B------:R2:W-:Y:S02]  /*8270*/  UTMALDG.3D [UR40], [UR8], desc[UR10] ;  /* 0x00000a28080075b4 */ /* 0x0005e40008011000 */
[----:B--2---:R-:W-:Y:S05]  /*8280*/  @!P2 BRA `(.L_x_159) ;  /* 0x000000000004a947 */ /* 0x004fea0003800000 */
[----:B------:R-:W-:Y:S01]  /*8290*/  BPT.TRAP 0x1 ;  /* 0x000000040000795c */ /* 0x000fe20000300000 */
.L_x_159:
[----:B-1----:R-:W1:Y:S02]  /*82a0*/  LDC R5, c[0x0][0x800] ;  /* 0x00020000ff057b82 */ /* 0x002e640000000800 */
[----:B-1----:R2:W-:Y:S02]  /*82b0*/  SYNCS.ARRIVE.TRANS64.RED.A0TR RZ, [UR13+0x40], R5 ;  /* 0x00004005ffff79a7 */ /* 0x0025e4000830040d */
.L_x_158:
[----:B------:R-:W-:Y:S05]  /*82c0*/  BSYNC B0 ;  /* 0x0000000000007941 */ /* 0x000fea0003800000 */
.L_x_157:
[----:B------:R-:W-:Y:S05]  /*82d0*/  @!P2 BRA `(.L_x_160) ;  /* 0x000000000004a947 */ /* 0x000fea0003800000 */
[----:B------:R-:W-:Y:S01]  /*82e0*/  BPT.TRAP 0x1 ;  /* 0x000000040000795c */ /* 0x000fe20000300000 */
.L_x_160:
[----:B------:R-:W-:-:S04]  /*82f0*/  UIADD3 UR33, UR13, 0x40, URZ ;  /* 0x000000400d217890 */ /* 0x000fc8000fffe03f */
[----:B------:R-:W-:-:S09]  /*8300*/  UPRMT UR16, UR37, 0x654, UR33 ;  /* 0x0000065425107896 */ /* 0x000fd20008000021 */
[----:B------:R-:W-:Y:S01]  /*8310*/  SYNCS.ARRIVE.TRANS64.RED.A1T0 RZ, [UR16], RZ ;  /* 0x000000ffffff79a7 */ /* 0x000fe20008100410 */
[----:B------:R-:W-:Y:S05]  /*8320*/  @!P2 BRA `(.L_x_161) ;  /* 0x000000000004a947 */ /* 0x000fea0003800000 */
[----:B------:R-:W-:Y:S01]  /*8330*/  BPT.TRAP 0x1 ;  /* 0x000000040000795c */ /* 0x000fe20000300000 */
.L_x_161:
[----:B------:R-:W3:Y:S02]  /*8340*/  SYNCS.PHASECHK.TRANS64.TRYWAIT P1, [UR13+0x68], R4 ;  /* 0x00006804ff0075a7 */ /* 0x000ee4000802014d */
[----:B---3--:R-:W-:Y:S05]  /*8350*/  @!P1 BRA `(.L_x_162) ;  /* 0x0000002400849947 */ /* 0x008fea0003800000 */
.L_x_243:
[----:B------:R-:W-:Y:S04]  /*8360*/  BSSY B0, `(.L_x_163) ;  /* 0x0000010000007945 */ /* 0x000fe80003800000 */
[----:B------:R-:W-:Y:S05]  /*8370*/  @!P0 BRA `(.L_x_164) ;  /* 0x0000000000388947 */ /* 0x000fea0003800000 */
[----:B------:R-:W-:Y:S01]  /*8380*/  UIADD3 UR18, UP0, UR22, 0x3f0, URZ ;  /* 0x000003f016127890 */ /* 0x000fe2000ff1e03f */
[----:B------:R-:W-:Y:S01]  /*8390*/  R2UR UR12, R6 ;  /* 0x00000000060c72ca */ /* 0x000fe200000e0000 */
[----:B------:R-:W-:Y:S02]  /*83a0*/  UIADD3 UR10, UR42, 0x20, URZ ;  /* 0x000000202a0a7890 */ /* 0x000fe4000fffe03f */
[----:B------:R-:W-:Y:S02]  /*83b0*/  UIADD3 UR8, UR13, 0x2200, URZ ;  /* 0x000022000d087890 */ /* 0x000fe4000fffe03f */
[----:B------:R-:W-:Y:S02]  /*83c0*/  UIADD3 UR9, UR13, 0x48, URZ ;  /* 0x000000480d097890 */ /* 0x000fe4000fffe03f */
[----:B------:R-:W-:Y:S01]  /*83d0*/  UIADD3.X UR19, URZ, UR23, URZ, UP0, !UPT ;  /* 0x000000173f137290 */ /* 0x000fe200087fe43f */
[----:B------:R-:W-:Y:S01]  /*83e0*/  UMOV UR20, 0x0 ;  /* 0x0000000000147882 */ /* 0x000fe20000000000 */
[----:B------:R-:W-:Y:S01]  /*83f0*/  UMOV UR21, 0x10000000 ;  /* 0x1000000000157882 */ /* 0x000fe20000000000 */
[----:B------:R-:W-:-:S06]  /*8400*/  UMOV UR11, UR43 ;  /* 0x0000002b000b7c82 */ /* 0x000fcc0008000000 */
[----:B------:R3:W-:Y:S02]  /*8410*/  UTMALDG.3D [UR8], [UR18], desc[UR20] ;  /* 0x00001408120075b4 */ /* 0x0007e40008011000 */
[----:B---3--:R-:W-:Y:S05]  /*8420*/  @!P2 BRA `(.L_x_165) ;  /* 0x000000000004a947 */ /* 0x008fea0003800000 */
[----:B------:R-:W-:Y:S01]  /*8430*/  BPT.TRAP 0x1 ;  /* 0x000000040000795c */ /* 0x000fe20000300000 */
.L_x_165:
[----:B-12---:R-:W1:Y:S02]  /*8440*/  LDC R5, c[0x0][0x800] ;  /* 0x00020000ff057b82 */ /* 0x006e640000000800 */
[----:B-1----:R3:W-:Y:S02]  /*8450*/  SYNCS.ARRIVE.TRANS64.RED.A0TR RZ, [UR13+0x48], R5 ;  /* 0x00004805ffff79a7 */ /* 0x0027e4000830040d */
.L_x_164:
[----:B------:R-:W-:Y:S05]  /*8460*/  BSYNC B0 ;  /* 0x0000000000007941 */ /* 0x000fea0003800000 */
.L_x_163:
[----:B------:R-:W-:Y:S05]  /*8470*/  @!P2 BRA `(.L_x_166) ;  /* 0x000000000004a947 */ /* 0x000fea0003800000 */
[----:B------:R-:W-:Y:S01]  /*8480*/  BPT.TRAP 0x1 ;  /* 0x000000040000795c */ /* 0x000fe20000300000 */
.L_x_166:
[----:B------:R-:W-:-:S04]  /*8490*/  UIADD3 UR25, UR13, 0x48, URZ ;  /* 0x000000480d197890 */ /* 0x000fc8000fffe03f */
[----:B------:R-:W-:-:S09]  /*84a0*/  UPRMT UR18, UR37, 0x654, UR25 ;  /* 0x0000065425127896 */ /* 0x000fd20008000019 */
[----:B------:R-:W-:Y:S01]  /*84b0*/  SYNCS.ARRIVE.TRANS64.RED.A1T0 RZ, [UR18], RZ ;  /* 0x000000ffffff79a7 */ /* 0x000fe20008100412 */
[----:B------:R-:W-:Y:S05]  /*84c0*/  @!P2 BRA `(.L_x_167) ;  /* 0x000000000004a947 */ /* 0x000fea0003800000 */
[----:B------:R-:W-:Y:S01]  /*84d0*/  BPT.TRAP 0x1 ;  /* 0x000000040000795c */ /* 0x000fe20000300000 */
.L_x_167:
[----:B------:R-:W4:Y:S02]  /*84e0*/  SYNCS.PHASECHK.TRANS64.TRYWAIT P1, [UR13+0x70], R4 ;  /* 0x00007004ff0075a7 */ /* 0x000f24000802014d */
[----:B----4-:R-:W-:Y:S05]  /*84f0*/  @!P1 BRA `(.L_x_168) ;  /* 0x0000002400349947 */ /* 0x010fea0003800000 */
.L_x_244:
        /* <DEDUP_REMOVED lines=12> */
[----:B----4-:R-:W-:Y:S05]  /*85c0*/  @!P2 BRA `(.L_x_171) ;  /* 0x000000000004a947 */ /* 0x010fea0003800000 */
[----:B------:R-:W-:Y:S01]  /*85d0*/  BPT.TRAP 0x1 ;  /* 0x000000040000795c */ /* 0x000fe20000300000 */
.L_x_171:
[----:B-123--:R-:W1:Y:S02]  /*85e0*/  LDC R5, c[0x0][0x800] ;  /* 0x00020000ff057b82 */ /* 0x00ee640000000800 */
[----:B-1----:R4:W-:Y:S02]  /*85f0*/  SYNCS.ARRIVE.TRANS64.RED.A0TR RZ, [UR13+0x50], R5 ;  /* 0x00005005ffff79a7 */ /* 0x0029e4000830040d */
.L_x_170:
[----:B------:R-:W-:Y:S05]  /*8600*/  BSYNC B0 ;  /* 0x0000000000007941 */ /* 0x000fea0003800000 */
.L_x_169:
[----:B------:R-:W-:Y:S05]  /*8610*/  @!P2 BRA `(.L_x_172) ;  /* 0x000000000004a947 */ /* 0x000fea0003800000 */
[----:B------:R-:W-:Y:S01]  /*8620*/  BPT.TRAP 0x1 ;  /* 0x000000040000795c */ /* 0x000fe20000300000 */
.L_x_172:
[----:B------:R-:W-:-:S04]  /*8630*/  UIADD3 UR17, UR13, 0x50, URZ ;  /* 0x000000500d117890 */ /* 0x000fc8000fffe03f */
[----:B------:R-:W-:-:S09]  /*8640*/  UPRMT UR21, UR37, 0x654, UR17 ;  /* 0x0000065425157896 */ /* 0x000fd20008000011 */
[----:B------:R-:W-:Y:S01]  /*8650*/  SYNCS.ARRIVE.TRANS64.RED.A1T0 RZ, [UR21], RZ ;  /* 0x000000ffffff79a7 */ /* 0x000fe20008100415 */
[----:B------:R-:W-:Y:S05]  /*8660*/  @!P2 BRA `(.L_x_173) ;  /* 0x000000000004a947 */ /* 0x000fea0003800000 */
[----:B------:R-:W-:Y:S01]  /*8670*/  BPT.TRAP 0x1 ;  /* 0x000000040000795c */ /* 0x000fe20000300000 */
.L_x_173:
[----:B------:R-:W5:Y:S02]  /*8680*/  SYNCS.PHASECHK.TRANS64.TRYWAIT P1, [UR13+0x78], R4 ;  /* 0x00007804ff0075a7 */ /* 0x000f64000802014d */
[----:B-----5:R-:W-:Y:S05]  /*8690*/  @!P1 BRA `(.L_x_174) ;  /* 0x0000002000e49947 */ /* 0x020fea0003800000 */
.L_x_245:
        /* <DEDUP_REMOVED lines=12> */
[----:B-1----:R-:W-:Y:S05]  /*8760*/  @!P2 BRA `(.L_x_177) ;  /* 0x000000000004a947 */ /* 0x002fea0003800000 */
[----:B------:R-:W-:Y:S01]  /*8770*/  BPT.TRAP 0x1 ;  /* 0x000000040000795c */ /* 0x000fe20000300000 */
.L_x_177:
[----:B------:R-:W1:Y:S02]  /*8780*/  LDC R4, c[0x0][0x800] ;  /* 0x00020000ff047b82 */ /* 0x000e640000000800 */
[----:B-1----:R1:W-:Y:S02]  /*8790*/  SYNCS.ARRIVE.TRANS64.RED.A0TR RZ, [UR13+0x58], R4 ;  /* 0x00005804ffff79a7 */ /* 0x0023e4000830040d */
.L_x_176:
[----:B------:R-:W-:Y:S05]  /*87a0*/  BSYNC B0 ;  /* 0x0000000000007941 */ /* 0x000fea0003800000 */
.L_x_175:
[----:B------:R-:W-:Y:S05]  /*87b0*/  @!P2 BRA `(.L_x_178) ;  /* 0x000000000004a947 */ /* 0x000fea0003800000 */
[----:B------:R-:W-:Y:S01]  /*87c0*/  BPT.TRAP 0x1 ;  /* 0x000000040000795c */ /* 0x000fe20000300000 */
.L_x_178:
[----:B------:R-:W-:-:S04]  /*87d0*/  UIADD3 UR9, UR13, 0x58, URZ ;  /* 0x000000580d097890 */ /* 0x000fc8000fffe03f */
[----:B------:R-:W-:-:S09]  /*87e0*/  UPRMT UR29, UR37, 0x654, UR9 ;  /* 0x00000654251d7896 */ /* 0x000fd20008000009 */
[----:B------:R-:W-:Y:S01]  /*87f0*/  SYNCS.ARRIVE.TRANS64.RED.A1T0 RZ, [UR29], RZ ;  /* 0x000000ffffff79a7 */ /* 0x000fe2000810041d */
[----:B------:R-:W-:Y:S05]  /*8800*/  @!P2 BRA `(.L_x_179) ;  /* 0x000000000004a947 */ /* 0x000fea0003800000 */
[----:B------:R-:W-:Y:S01]  /*8810*/  BPT.TRAP 0x1 ;  /* 0x000000040000795c */ /* 0x000fe20000300000 */
.L_x_179:
[----:B-1----:R-:W-:-:S04]  /*8820*/  SHF.L.U32 R4, RZ, 0x1f, RZ ;  /* 0x0000001fff047819 */ /* 0x002fc800000006ff */
[----:B------:R-:W1:Y:S02]  /*8830*/  SYNCS.PHASECHK.TRANS64.TRYWAIT P1, [UR13+0x60], R4 ;  /* 0x00006004ff0075a7 */ /* 0x000e64000802014d */
[----:B-1----:R-:W-:Y:S05]  /*8840*/  @!P1 BRA `(.L_x_180) ;  /* 0x0000002000909947 */ /* 0x002fea0003800000 */
.L_x_246:
        /* <DEDUP_REMOVED lines=13> */
.L_x_183:
[----:B--234-:R-:W1:Y:S02]  /*8920*/  LDC R5, c[0x0][0x800] ;  /* 0x00020000ff057b82 */ /* 0x01ce640000000800 */
[----:B-1----:R1:W-:Y:S02]  /*8930*/  SYNCS.ARRIVE.TRANS64.RED.A0TR RZ, [UR13+0x40], R5 ;  /* 0x00004005ffff79a7 */ /* 0x0023e4000830040d */
.L_x_182:
[----:B------:R-:W-:Y:S05]  /*8940*/  BSYNC B0 ;  /* 0x0000000000007941 */ /* 0x000fea0003800000 */
.L_x_181:
[----:B------:R-:W-:Y:S05]  /*8950*/  @!P2 BRA `(.L_x_184) ;  /* 0x000000000004a947 */ /* 0x000fea0003800000 */
[----:B------:R-:W-:Y:S01]  /*8960*/  BPT.TRAP 0x1 ;  /* 0x000000040000795c */ /* 0x000fe20000300000 */
.L_x_184:
[----:B------:R-:W-:Y:S01]  /*8970*/  SYNCS.ARRIVE.TRANS64.RED.A1T0 RZ, [UR16], RZ ;  /* 0x000000ffffff79a7 */ /* 0x000fe20008100410 */
[----:B------:R-:W-:Y:S05]  /*8980*/  @!P2 BRA `(.L_x_185) ;  /* 0x000000000004a947 */ /* 0x000fea0003800000 */
[----:B------:R-:W-:Y:S01]  /*8990*/  BPT.TRAP 0x1 ;  /* 0x000000040000795c */ /* 0x000fe20000300000 */
.L_x_185:
[----:B------:R-:W5:Y:S02]  /*89a0*/  SYNCS.PHASECHK.TRANS64.TRYWAIT P1, [UR13+0x68], R4 ;  /* 0x00006804ff0075a7 */ /* 0x000f64000802014d */
[----:B-----5:R-:W-:Y:S05]  /*89b0*/  @!P1 BRA `(.L_x_186) ;  /* 0x00000020004c9947 */ /* 0x020fea0003800000 */
.L_x_247:
        /* <DEDUP_REMOVED lines=13> */
.L_x_189:
[----:B--234-:R-:W1:Y:S02]  /*8a90*/  LDC R5, c[0x0][0x800] ;  /* 0x00020000ff057b82 */ /* 0x01ce640000000800 */
[----:B-1----:R1:W-:Y:S02]  /*8aa0*/  SYNCS.ARRIVE.TRANS64.RED.A0TR RZ, [UR13+0x48], R5 ;  /* 0x00004805ffff79a7 */ /* 0x0023e4000830040d */
.L_x_188:
[----:B------:R-:W-:Y:S05]  /*8ab0*/  BSYNC B0 ;  /* 0x0000000000007941 */ /* 0x000fea0003800000 */
.L_x_187:
[----:B------:R-:W-:Y:S05]  /*8ac0*/  @!P2 BRA `(.L_x_190) ;  /* 0x000000000004a947 */ /* 0x000fea0003800000 */
[----:B------:R-:W-:Y:S01]  /*8ad0*/  BPT.TRAP 0x1 ;  /* 0x000000040000795c */ /* 0x000fe20000300000 */
.L_x_190:
[----:B------:R-:W-:Y:S01]  /*8ae0*/  SYNCS.ARRIVE.TRANS64.RED.A1T0 RZ, [UR18], RZ ;  /* 0x000000ffffff79a7 */ /* 0x000fe20008100412 */
[----:B------:R-:W-:Y:S05]  /*8af0*/  @!P2 BRA `(.L_x_191) ;  /* 0x000000000004a947 */ /* 0x000fea0003800000 */
[----:B------:R-:W-:Y:S01]  /*8b00*/  BPT.TRAP 0x1 ;  /* 0x000000040000795c */ /* 0x000fe20000300000 */
.L_x_191:
[----:B------:R-:W5:Y:S02]  /*8b10*/  SYNCS.PHASECHK.TRANS64.TRYWAIT P1, [UR13+0x70], R4 ;  /* 0x00007004ff0075a7 */ /* 0x000f64000802014d */
[----:B-----5:R-:W-:Y:S05]  /*8b20*/  @!P1 BRA `(.L_x_192) ;  /* 0x0000002000089947 */ /* 0x020fea0003800000 */
.L_x_248:
        /* <DEDUP_REMOVED lines=13> */
.L_x_195:
[----:B--234-:R-:W1:Y:S02]  /*8c00*/  LDC R5, c[0x0][0x800] ;  /* 0x00020000ff057b82 */ /* 0x01ce640000000800 */
[----:B-1----:R1:W-:Y:S02]  /*8c10*/  SYNCS.ARRIVE.TRANS64.RED.A0TR RZ, [UR13+0x50], R5 ;  /* 0x00005005ffff79a7 */ /* 0x0023e4000830040d */
.L_x_194:
[----:B------:R-:W-:Y:S05]  /*8c20*/  BSYNC B0 ;  /* 0x0000000000007941 */ /* 0x000fea0003800000 */
.L_x_193:
[----:B------:R-:W-:Y:S05]  /*8c30*/  @!P2 BRA `(.L_x_196) ;  /* 0x000000000004a947 */ /* 0x000fea0003800000 */
[----:B------:R-:W-:Y:S01]  /*8c40*/  BPT.TRAP 0x1 ;  /* 0x000000040000795c */ /* 0x000fe20000300000 */
.L_x_196:
[----:B------:R-:W-:Y:S01]  /*8c50*/  SYNCS.ARRIVE.TRANS64.RED.A1T0 RZ, [UR21], RZ ;  /* 0x000000ffffff79a7 */ /* 0x000fe20008100415 */
[----:B------:R-:W-:Y:S05]  /*8c60*/  @!P2 BRA `(.L_x_197) ;  /* 0x000000000004a947 */ /* 0x000fea0003800000 */
[----:B------:R-:W-:Y:S01]  /*8c70*/  BPT.TRAP 0x1 ;  /* 0x000000040000795c */ /* 0x000fe20000300000 */
.L_x_197:
[----:B------:R-:W5:Y:S02]  /*8c80*/  SYNCS.PHASECHK.TRANS64.TRYWAIT P1, [UR13+0x78], R4 ;  /* 0x00007804ff0075a7 */ /* 0x000f64000802014d */
[----:B-----5:R-:W-:Y:S05]  /*8c90*/  @!P1 BRA `(.L_x_198) ;  /* 0x0000001c00c49947 */ /* 0x020fea0003800000 */
.L_x_249:
        /* <DEDUP_REMOVED lines=13> */
.L_x_201:
[----:B------:R-:W1:Y:S02]  /*8d70*/  LDC R4, c[0x0][0x800] ;  /* 0x00020000ff047b82 */ /* 0x000e640000000800 */
[----:B-1----:R1:W-:Y:S02]  /*8d80*/  SYNCS.ARRIVE.TRANS64.RED.A0TR RZ, [UR13+0x58], R4 ;  /* 0x00005804ffff79a7 */ /* 0x0023e4000830040d */
.L_x_200:
[----:B------:R-:W-:Y:S05]  /*8d90*/  BSYNC B0 ;  /* 0x0000000000007941 */ /* 0x000fea0003800000 */
.L_x_199:
[----:B------:R-:W-:Y:S05]  /*8da0*/  @!P2 BRA `(.L_x_202) ;  /* 0x000000000004a947 */ /* 0x000fea0003800000 */
[----:B------:R-:W-:Y:S01]  /*8db0*/  BPT.TRAP 0x1 ;  /* 0x000000040000795c */ /* 0x000fe20000300000 */
.L_x_202:
[----:B------:R-:W-:Y:S01]  /*8dc0*/  IADD3 R16, P0, R16, UR46, RZ ;  /* 0x0000002e10107c10 */ /* 0x000fe2000ff1e0ff */
[----:B------:R-:W-:Y:S01]  /*8dd0*/  SYNCS.ARRIVE.TRANS64.RED.A1T0 RZ, [UR29], RZ ;  /* 0x000000ffffff79a7 */ /* 0x000fe2000810041d */
[----:B-1----:R-:W-:Y:S01]  /*8de0*/  PRMT R4, RZ, 0x7610, R4 ;  /* 0x00007610ff047816 */ /* 0x002fe20000000004 */
[----:B------:R-:W-:Y:S01]  /*8df0*/  IMAD.MOV.U32 R7, RZ, RZ, -0x1 ;  /* 0xffffffffff077424 */ /* 0x000fe200078e00ff */
[----:B------:R-:W-:Y:S01]  /*8e00*/  IADD3.X R17, R17, UR38, RZ, P0, !PT ;  /* 0x0000002611117c10 */ /* 0x000fe200087fe4ff */
[----:B------:R-:W-:Y:S01]  /*8e10*/  IMAD.MOV.U32 R6, RZ, RZ, -0x1 ;  /* 0xffffffffff067424 */ /* 0x000fe200078e00ff */
[----:B------:R-:W-:Y:S02]  /*8e20*/  ISETP.GE.U32.AND P0, PT, R16, UR6, PT ;  /* 0x0000000610007c0c */ /* 0x000fe4000bf06070 */
[----:B------:R-:W-:Y:S02]  /*8e30*/  MOV R13, 0xffffffff ;  /* 0xffffffff000d7802 */ /* 0x000fe40000000f00 */
[----:B------:R-:W-:-:S13]  /*8e40*/  ISETP.GE.U32.AND.EX P0, PT, R17, UR7, PT, P0 ;  /* 0x0000000711007c0c */ /* 0x000fda000bf06100 */
[----:B------:R-:W-:Y:S05]  /*8e50*/  @P0 BRA `(.L_x_203) ;  /* 0x0000000400580947 */ /* 0x000fea0003800000 */
[----:B------:R-:W1:Y:S01]  /*8e60*/  S2R R15, SR_CTAID.X ;  /* 0x00000000000f7919 */ /* 0x000e620000002500 */
[----:B------:R-:W5:Y:S01]  /*8e70*/  LDC.64 R12, c[0x0][0x8d0] ;  /* 0x00023400ff0c7b82 */ /* 0x000f620000000a00 */
[----:B------:R-:W-:Y:S01]  /*8e80*/  ULDC UR8, c[0x0][0x150] ;  /* 0x0000540000087ab9 */ /* 0x000fe20000000800 */
[----:B------:R-:W-:Y:S01]  /*8e90*/  MOV R7, R16 ;  /* 0x0000001000077202 */ /* 0x000fe20000000f00 */
[----:B------:R-:W2:Y:S01]  /*8ea0*/  S2R R18, SR_CTAID.Y ;  /* 0x0000000000127919 */ /* 0x000ea20000002600 */
[----:B------:R-:W-:-:S04]  /*8eb0*/  IMAD.MOV.U32 R21, RZ, RZ, R17 ;  /* 0x000000ffff157224 */ /* 0x000fc800078e0011 */
[----:B------:R-:W2:Y:S08]  /*8ec0*/  LDC R22, c[0x0][0x144] ;  /* 0x00005100ff167b82 */ /* 0x000eb00000000800 */
[----:B------:R-:W3:Y:S01]  /*8ed0*/  LDC R20, c[0x0][0x8d8] ;  /* 0x00023600ff147b82 */ /* 0x000ee20000000800 */
[----:B-----5:R-:W-:-:S04]  /*8ee0*/  ISETP.NE.U32.AND P0, PT, R12, RZ, PT ;  /* 0x000000ff0c00720c */ /* 0x020fc80003f05070 */
[----:B------:R-:W-:Y:S02]  /*8ef0*/  ISETP.NE.AND.EX P0, PT, R13, RZ, PT, P0 ;  /* 0x000000ff0d00720c */ /* 0x000fe40003f05300 */
[----:B-1----:R-:W-:Y:S02]  /*8f00*/  I2FP.F32.U32 R4, R15 ;  /* 0x0000000f00047245 */ /* 0x002fe40000201000 */
[----:B--2---:R-:W-:-:S03]  /*8f10*/  I2FP.F32.U32 R23, R18 ;  /* 0x0000001200177245 */ /* 0x004fc60000201000 */
[----:B------:R-:W-:-:S04]  /*8f20*/  FMUL R4, R4, UR8 ;  /* 0x0000000804047c20 */ /* 0x000fc80008400000 */
[----:B------:R1:W2:Y:S02]  /*8f30*/  F2I.U32.TRUNC.NTZ R14, R4 ;  /* 0x00000004000e7305 */ /* 0x0002a4000020f000 */
[----:B---3--:R-:W-:Y:S05]  /*8f40*/  @!P0 BRA `(.L_x_204) ;  /* 0x0000000000308947 */ /* 0x008fea0003800000 */
[----:B----4-:R-:W3:Y:S02]  /*8f50*/  LDC R5, c[0x0][0x8dc] ;  /* 0x00023700ff057b82 */ /* 0x010ee40000000800 */
[----:B---3--:R-:W-:-:S05]  /*8f60*/  IADD3 R5, P0, R16, R5, RZ ;  /* 0x0000000510057210 */ /* 0x008fca0007f1e0ff */
[----:B------:R-:W-:-:S04]  /*8f70*/  IMAD.X R21, RZ, RZ, R17, P0 ;  /* 0x000000ffff157224 */ /* 0x000fc800000e0611 */
[----:B------:R-:W-:-:S04]  /*8f80*/  IMAD.WIDE.U32 R6, R21, R12, RZ ;  /* 0x0000000c15067225 */ /* 0x000fc800078e00ff */
[----:B------:R-:W-:-:S04]  /*8f90*/  IMAD.WIDE.U32 R6, P0, R5, R13, R6 ;  /* 0x0000000d05067225 */ /* 0x000fc80007800006 */
[----:B-1----:R-:W-:-:S04]  /*8fa0*/  IMAD.WIDE.U32 R4, R5, R12, RZ ;  /* 0x0000000c05047225 */ /* 0x002fc800078e00ff */
[----:B------:R-:W-:Y:S01]  /*8fb0*/  IMAD.MOV.U32 R4, RZ, RZ, R7 ;  /* 0x000000ffff047224 */ /* 0x000fe200078e0007 */
[----:B------:R-:W-:Y:S02]  /*8fc0*/  IADD3 RZ, P1, R5, R6, RZ ;  /* 0x0000000605ff7210 */ /* 0x000fe40007f3e0ff */
[----:B------:R-:W-:-:S03]  /*8fd0*/  IADD3.X R5, RZ, RZ, RZ, P0, !PT ;  /* 0x000000ffff057210 */ /* 0x000fc600007fe4ff */
[----:B------:R-:W-:-:S04]  /*8fe0*/  IMAD.WIDE.U32.X R4, R21, R13, R4, P1 ;  /* 0x0000000d15047225 */ /* 0x000fc800008e0404 */
[----:B------:R-:W-:Y:S01]  /*8ff0*/  IMAD.MOV.U32 R7, RZ, RZ, R4 ;  /* 0x000000ffff077224 */ /* 0x000fe200078e0004 */
[----:B------:R-:W-:-:S07]  /*9000*/  MOV R21, R5 ;  /* 0x0000000500157202 */ /* 0x000fce0000000f00 */
.L_x_204:
[----:B------:R-:W-:Y:S01]  /*9010*/  ULDC UR8, c[0x0][0x154] ;  /* 0x0000550000087ab9 */ /* 0x000fe20000000800 */
[----:B------:R-:W3:Y:S01]  /*9020*/  LDC R13, c[0x0][0x148] ;  /* 0x00005200ff0d7b82 */ /* 0x000ee20000000800 */
[----:B------:R-:W-:Y:S01]  /*9030*/  FMUL R23, R23, UR8 ;  /* 0x0000000817177c20 */ /* 0x000fe20008400000 */
[----:B------:R-:W-:Y:S01]  /*9040*/  ISETP.NE.AND P2, PT, R2, 0x1, PT ;  /* 0x000000010200780c */ /* 0x000fe20003f45270 */
[----:B--2---:R-:W-:Y:S01]  /*9050*/  IMAD.MOV R6, RZ, RZ, -R14 ;  /* 0x000000ffff067224 */ /* 0x004fe200078e0a0e */
[-CC-:B------:R-:W-:Y:S02]  /*9060*/  SHF.R.U64 R14, R7, R20.reuse, R21.reuse ;  /* 0x00000014070e7219 */ /* 0x180fe40000001215 */
[----:B------:R-:W-:Y:S01]  /*9070*/  SHF.R.U32.HI R20, RZ, R20, R21 ;  /* 0x00000014ff147219 */ /* 0x000fe20000011615 */
[----:B------:R-:W2:Y:S01]  /*9080*/  F2I.U32.TRUNC.NTZ R23, R23 ;  /* 0x0000001700177305 */ /* 0x000ea2000020f000 */
[----:B-1--4-:R-:W1:Y:S01]  /*9090*/  LDC.64 R4, c[0x0][0x8c8] ;  /* 0x00023200ff047b82 */ /* 0x012e620000000a00 */
[----:B------:R-:W-:Y:S01]  /*90a0*/  IADD3 R21, P0, RZ, -R14, RZ ;  /* 0x8000000eff157210 */ /* 0x000fe20007f1e0ff */
[----:B------:R-:W-:-:S04]  /*90b0*/  IMAD R15, R22, R6, R15 ;  /* 0x00000006160f7224 */ /* 0x000fc800078e020f */
[----:B------:R-:W-:Y:S02]  /*90c0*/  IMAD.X R7, RZ, RZ, ~R20, P0 ;  /* 0x000000ffff077224 */ /* 0x000fe400000e0e14 */
[----:B------:R-:W4:Y:S01]  /*90d0*/  LDC R24, c[0x0][0x8c0] ;  /* 0x00023000ff187b82 */ /* 0x000f220000000800 */
[----:B--2---:R-:W-:-:S07]  /*90e0*/  IADD3 R12, -R23, RZ, RZ ;  /* 0x000000ff170c7210 */ /* 0x004fce0007ffe1ff */
[----:B------:R-:W2:Y:S01]  /*90f0*/  LDC R27, c[0x0][0x900] ;  /* 0x00024000ff1b7b82 */ /* 0x000ea20000000800 */
[----:B---3--:R-:W-:-:S07]  /*9100*/  @P2 IMAD R15, R13, R12, R18 ;  /* 0x0000000c0d0f2224 */ /* 0x008fce00078e0212 */
[----:B------:R-:W3:Y:S01]  /*9110*/  LDC.64 R12, c[0x0][0x8e8] ;  /* 0x00023a00ff0c7b82 */ /* 0x000ee20000000a00 */
[----:B-1----:R-:W-:-:S04]  /*9120*/  IMAD R6, R7, R4, RZ ;  /* 0x0000000407067224 */ /* 0x002fc800078e02ff */
[C---:B------:R-:W-:Y:S02]  /*9130*/  IMAD R7, R21.reuse, R5, R6 ;  /* 0x0000000515077224 */ /* 0x040fe400078e0206 */
[----:B------:R-:W-:Y:S01]  /*9140*/  IMAD.WIDE.U32 R4, R21, R4, R16 ;  /* 0x0000000415047225 */ /* 0x000fe200078e0010 */
[----:B------:R-:W1:Y:S03]  /*9150*/  LDC R6, c[0x0][0x8b0] ;  /* 0x00022c00ff067b82 */ /* 0x000e660000000800 */
[----:B------:R-:W-:-:S05]  /*9160*/  IMAD.IADD R5, R5, 0x1, R7 ;  /* 0x0000000105057824 */ /* 0x000fca00078e0207 */
[----:B------:R-:W2:Y:S01]  /*9170*/  LDC R25, c[0x0][0x8f0] ;  /* 0x00023c00ff197b82 */ /* 0x000ea20000000800 */
[-CC-:B----4-:R-:W-:Y:S02]  /*9180*/  SHF.R.U64 R22, R4, R24.reuse, R5.reuse ;  /* 0x0000001804167219 */ /* 0x190fe40000001205 */
[----:B------:R-:W-:-:S05]  /*9190*/  SHF.R.U32.HI R5, RZ, R24, R5 ;  /* 0x00000018ff057219 */ /* 0x000fca0000011605 */
[----:B------:R-:W4:Y:S01]  /*91a0*/  LDC R21, c[0x0][0x8e0] ;  /* 0x00023800ff157b82 */ /* 0x000f220000000800 */
[----:B---3--:R-:W-:-:S04]  /*91b0*/  ISETP.NE.U32.AND P0, PT, R12, RZ, PT ;  /* 0x000000ff0c00720c */ /* 0x008fc80003f05070 */
[----:B------:R-:W-:-:S03]  /*91c0*/  ISETP.NE.AND.EX P0, PT, R13, RZ, PT, P0 ;  /* 0x000000ff0d00720c */ /* 0x000fc60003f05300 */
[----:B------:R-:W3:Y:S01]  /*91d0*/  LDC R20, c[0x0][0x8b8] ;  /* 0x00022e00ff147b82 */ /* 0x000ee20000000800 */
[-CC-:B-1----:R-:W-:Y:S02]  /*91e0*/  SHF.R.U64 R23, R22, R6.reuse, R5.reuse ;  /* 0x0000000616177219 */ /* 0x182fe40000001205 */
[----:B------:R-:W-:-:S04]  /*91f0*/  SHF.R.U32.HI R4, RZ, R6, R5 ;  /* 0x00000006ff047219 */ /* 0x000fc80000011605 */
[-CC-:B--2---:R-:W-:Y:S01]  /*9200*/  SHF.R.U64 R24, R23, R27.reuse, R4.reuse ;  /* 0x0000001b17187219 */ /* 0x184fe20000001204 */
[----:B------:R-:W1:Y:S01]  /*9210*/  LDC R18, c[0x0][0x8a8] ;  /* 0x00022a00ff127b82 */ /* 0x000e620000000800 */
[----:B------:R-:W-:-:S03]  /*9220*/  SHF.R.U32.HI R27, RZ, R27, R4 ;  /* 0x0000001bff1b7219 */ /* 0x000fc60000011604 */
[----:B------:R-:W-:Y:S01]  /*9230*/  IMAD.MOV.U32 R4, RZ, RZ, R24 ;  /* 0x000000ffff047224 */ /* 0x000fe200078e0018 */
[----:B------:R-:W-:Y:S01]  /*9240*/  MOV R5, R27 ;  /* 0x0000001b00057202 */ /* 0x000fe20000000f00 */
[----:B------:R-:W-:Y:S06]  /*9250*/  @!P0 BRA `(.L_x_205) ;  /* 0x0000000000288947 */ /* 0x000fec0003800000 */
[----:B------:R-:W2:Y:S02]  /*9260*/  LDC R5, c[0x0][0x8f4] ;  /* 0x00023d00ff057b82 */ /* 0x000ea40000000800 */
[----:B--2---:R-:W-:-:S05]  /*9270*/  IADD3 R5, P0, R24, R5, RZ ;  /* 0x0000000518057210 */ /* 0x004fca0007f1e0ff */
[----:B------:R-:W-:-:S04]  /*9280*/  IMAD.X R27, RZ, RZ, R27, P0 ;  /* 0x000000ffff1b7224 */ /* 0x000fc800000e061b */
[----:B------:R-:W-:-:S04]  /*9290*/  IMAD.WIDE.U32 R6, R27, R12, RZ ;  /* 0x0000000c1b067225 */ /* 0x000fc800078e00ff */
[----:B------:R-:W-:-:S04]  /*92a0*/  IMAD.WIDE.U32 R6, P0, R5, R13, R6 ;  /* 0x0000000d05067225 */ /* 0x000fc80007800006 */
[----:B------:R-:W-:Y:S01]  /*92b0*/  IMAD.WIDE.U32 R4, R5, R12, RZ ;  /* 0x0000000c05047225 */ /* 0x000fe200078e00ff */
[----:B------:R-:W-:-:S04]  /*92c0*/  MOV R4, R7 ;  /* 0x0000000700047202 */ /* 0x000fc80000000f00 */
[----:B------:R-:W-:Y:S01]  /*92d0*/  IADD3 RZ, P1, R5, R6, RZ ;  /* 0x0000000605ff7210 */ /* 0x000fe20007f3e0ff */
[----:B------:R-:W-:-:S04]  /*92e0*/  IMAD.X R5, RZ, RZ, RZ, P0 ;  /* 0x000000ffff057224 */ /* 0x000fc800000e06ff */
[----:B------:R-:W-:-:S08]  /*92f0*/  IMAD.WIDE.U32.X R4, R27, R13, R4, P1 ;  /* 0x0000000d1b047225 */ /* 0x000fd000008e0404 */
.L_x_205:
[----:B------:R-:W-:Y:S02]  /*9300*/  SHF.R.U64 R25, R4, R25, R5 ;  /* 0x0000001904197219 */ /* 0x000fe40000001205 */
[----:B------:R-:W-:Y:S02]  /*9310*/  LOP3.LUT R23, R23, R8, RZ, 0xc0, !PT ;  /* 0x0000000817177212 */ /* 0x000fe400078ec0ff */
[----:B------:R-:W-:Y:S01]  /*9320*/  LOP3.LUT R22, R22, R3, RZ, 0xc0, !PT ;  /* 0x0000000316167212 */ /* 0x000fe200078ec0ff */
[----:B------:R-:W-:Y:S01]  /*9330*/  IMAD.MOV R4, RZ, RZ, -R25 ;  /* 0x000000ffff047224 */ /* 0x000fe200078e0a19 */
[----:B------:R-:W-:Y:S01]  /*9340*/  MOV R6, R14 ;  /* 0x0000000e00067202 */ /* 0x000fe20000000f00 */
[----:B------:R-:W-:Y:S02]  /*9350*/  IMAD R23, R0, R25, R23 ;  /* 0x0000001900177224 */ /* 0x000fe400078e0217 */
[----:B----4-:R-:W-:Y:S02]  /*9360*/  IMAD R21, R4, R21, R24 ;  /* 0x0000001504157224 */ /* 0x010fe400078e0218 */
[----:B---3--:R-:W-:-:S02]  /*9370*/  IMAD R15, R23, R20, R15 ;  /* 0x00000014170f7224 */ /* 0x008fc400078e020f */
[----:B-1----:R-:W-:Y:S02]  /*9380*/  IMAD R18, R21, R18, R22 ;  /* 0x0000001215127224 */ /* 0x002fe400078e0216 */
[----:B------:R-:W-:-:S03]  /*9390*/  IMAD.MOV.U32 R4, RZ, RZ, 0x1 ;  /* 0x00000001ff047424 */ /* 0x000fc600078e00ff */
[----:B------:R-:W-:Y:S02]  /*93a0*/  SEL R7, R18, R15, !P2 ;  /* 0x0000000f12077207 */ /* 0x000fe40005000000 */
[----:B------:R-:W-:-:S07]  /*93b0*/  SEL R13, R15, R18, !P2 ;  /* 0x000000120f0d7207 */ /* 0x000fce0005000000 */
.L_x_203:
[----:B------:R-:W-:-:S13]  /*93c0*/  LOP3.LUT P0, RZ, R4, 0xff, RZ, 0xc0, !PT ;  /* 0x000000ff04ff7812 */ /* 0x000fda000780c0ff */
[----:B------:R-:W-:Y:S05]  /*93d0*/  @P0 BRA `(.L_x_206) ;  /* 0xffffffe800e40947 */ /* 0x000fea000383ffff */
.L_x_150:
[----:B------:R-:W-:-:S13]  /*93e0*/  ELECT P0, URZ, PT ;  /* 0x00000000003f782f */ /* 0x000fda0003800000 */
[----:B------:R-:W-:Y:S05]  /*93f0*/  @!P0 BRA `(.L_x_10) ;  /* 0x0000001000548947 */ /* 0x000fea0003800000 */
[----:B------:R-:W-:-:S04]  /*9400*/  LOP3.LUT R19, R19, 0x2, RZ, 0xfc, !PT ;  /* 0x0000000213137812 */ /* 0x000fc800078efcff */
[----:B------:R-:W-:-:S13]  /*9410*/  ISETP.NE.AND P1, PT, R19, 0x3, PT ;  /* 0x000000031300780c */ /* 0x000fda0003f25270 */
[----:B------:R-:W-:Y:S05]  /*9420*/  @!P1 BRA `(.L_x_207) ;  /* 0x0000000000049947 */ /* 0x000fea0003800000 */
[----:B------:R-:W-:Y:S01]  /*9430*/  BPT.TRAP 0x1 ;  /* 0x000000040000795c */ /* 0x000fe20000300000 */
.L_x_207:
[----:B-1----:R-:W-:Y:S01]  /*9440*/  IMAD.U32 R3, RZ, RZ, UR37 ;  /* 0x00000025ff037e24 */ /* 0x002fe2000f8e00ff */
[----:B------:R-:W-:Y:S01]  /*9450*/  MOV R0, 0x400 ;  /* 0x0000040000007802 */ /* 0x000fe20000000f00 */
[----:B------:R-:W-:-:S03]  /*9460*/  IMAD.MOV.U32 R2, RZ, RZ, 0x1 ;  /* 0x00000001ff027424 */ /* 0x000fc600078e00ff */
[----:B------:R-:W-:Y:S02]  /*9470*/  LEA R0, R3, R0, 0x18 ;  /* 0x0000000003007211 */ /* 0x000fe400078ec0ff */
[----:B------:R-:W-:-:S04]  /*9480*/  SHF.L.U32 R3, R2, 0x1f, RZ ;  /* 0x0000001f02037819 */ /* 0x000fc800000006ff */
[----:B------:R-:W1:Y:S02]  /*9490*/  SYNCS.PHASECHK.TRANS64.TRYWAIT P0, [R0+URZ+0x60], R3 ;  /* 0x00006003000075a7 */ /* 0x000e64000800017f */
[----:B-1----:R-:W-:Y:S05]  /*94a0*/  @!P0 BRA `(.L_x_208) ;  /* 0x0000001400d88947 */ /* 0x002fea0003800000 */
.L_x_250:
[----:B------:R-:W-:Y:S05]  /*94b0*/  @!P1 BRA `(.L_x_209) ;  /* 0x0000000000049947 */ /* 0x000fea0003800000 */
[----:B------:R-:W-:Y:S01]  /*94c0*/  BPT.TRAP 0x1 ;  /* 0x000000040000795c */ /* 0x000fe20000300000 */
.L_x_209:
[----:B------:R-:W1:Y:S02]  /*94d0*/  SYNCS.PHASECHK.TRANS64.TRYWAIT P0, [R0+URZ+0x68], R3 ;  /* 0x00006803000075a7 */ /* 0x000e64000800017f */
[----:B-1----:R-:W-:Y:S05]  /*94e0*/  @!P0 BRA `(.L_x_210) ;  /* 0x0000001400dc8947 */ /* 0x002fea0003800000 */
.L_x_251:
[----:B------:R-:W-:Y:S05]  /*94f0*/  @!P1 BRA `(.L_x_211) ;  /* 0x0000000000049947 */ /* 0x000fea0003800000 */
[----:B------:R-:W-:Y:S01]  /*9500*/  BPT.TRAP 0x1 ;  /* 0x000000040000795c */ /* 0x000fe20000300000 */
.L_x_211:
[----:B------:R-:W1:Y:S02]  /*9510*/  SYNCS.PHASECHK.TRANS64.TRYWAIT P0, [R0+URZ+0x70], R3 ;  /* 0x00007003000075a7 */ /* 0x000e64000800017f */
[----:B-1----:R-:W-:Y:S05]  /*9520*/  @!P0 BRA `(.L_x_212) ;  /* 0x0000001400e08947 */ /* 0x002fea0003800000 */
.L_x_252:
[----:B------:R-:W-:Y:S05]  /*9530*/  @!P1 BRA `(.L_x_213) ;  /* 0x0000000000049947 */ /* 0x000fea0003800000 */
[----:B------:R-:W-:Y:S01]  /*9540*/  BPT.TRAP 0x1 ;  /* 0x000000040000795c */ /* 0x000fe20000300000 */
.L_x_213:
[----:B------:R-:W-:-:S04]  /*9550*/  MOV R3, 0x1 ;  /* 0x0000000100037802 */ /* 0x000fc80000000f00 */
[----:B------:R-:W-:-:S07]  /*9560*/  SHF.L.U32 R3, R3, 0x1f, RZ ;  /* 0x0000001f03037819 */ /* 0x000fce00000006ff */
.L_x_214:
[----:B------:R1:W1:Y:S02]  /*9570*/  SYNCS.PHASECHK.TRANS64.TRYWAIT P0, [R0+URZ+0x78], R3 ;  /* 0x00007803000075a7 */ /* 0x000264000800017f */
[----:B-1----:R-:W-:Y:S05]  /*9580*/  @!P0 NANOSLEEP.SYNCS 0x989680 ;  /* 0x009896800000895d */ /* 0x002fea0003900000 */
[----:B------:R-:W1:Y:S02]  /*9590*/  @!P0 SYNCS.PHASECHK.TRANS64 P0, [R0+URZ+0x78], R3 ;  /* 0x00007803000085a7 */ /* 0x000e64000800007f */
[----:B-1----:R-:W-:Y:S05]  /*95a0*/  @P0 BRA `(.L_x_10) ;  /* 0x0000000c00e80947 */ /* 0x002fea0003800000 */
[----:B------:R-:W-:Y:S05]  /*95b0*/  BRA `(.L_x_214) ;  /* 0xfffffffc00ec7947 */ /* 0x000fea000383ffff */
.L_x_145:
[----:B------:R-:W-:Y:S01]  /*95c0*/  LOP3.LUT P0, RZ, R10, 0xff, RZ, 0xc0, !PT ;  /* 0x000000ff0aff7812 */ /* 0x000fe2000780c0ff */
[----:B------:R-:W-:Y:S02]  /*95d0*/  IMAD.MOV.U32 R3, RZ, RZ, 0x1 ;  /* 0x00000001ff037424 */ /* 0x000fe400078e00ff */
[----:B------:R-:W-:-:S10]  /*95e0*/  IMAD.MOV.U32 R0, RZ, RZ, RZ ;  /* 0x000000ffff007224 */ /* 0x000fd400078e00ff */
[----:B------:R-:W-:Y:S05]  /*95f0*/  @!P0 BRA `(.L_x_215) ;  /* 0x0000000c00208947 */ /* 0x000fea0003800000 */
[----:B------:R-:W1:Y:S01]  /*9600*/  LDC R0, c[0x0][0x28c] ;  /* 0x0000a300ff007b82 */ /* 0x000e620000000800 */
[C---:B------:R-:W-:Y:S01]  /*9610*/  LOP3.LUT P2, RZ, R18.reuse, 0x7f, RZ, 0xc0, !PT ;  /* 0x0000007f12ff7812 */ /* 0x040fe2000784c0ff */
[----:B------:R-:W-:Y:S01]  /*9620*/  ULDC UR5, c[0x0][0x900] ;  /* 0x0002400000057ab9 */ /* 0x000fe20000000800 */
[----:B------:R-:W-:Y:S01]  /*9630*/  LOP3.LUT P0, RZ, R18, 0x1f, RZ, 0xc0, !PT ;  /* 0x0000001f12ff7812 */ /* 0x000fe2000780c0ff */
[----:B------:R-:W-:Y:S01]  /*9640*/  UMOV UR6, 0xffffffff ;  /* 0xffffffff00067882 */ /* 0x000fe20000000000 */
[----:B------:R-:W-:Y:S01]  /*9650*/  BSSY B0, `(.L_x_215) ;  /* 0x00000c2000007945 */ /* 0x000fe20003800000 */
[----:B------:R-:W-:Y:S01]  /*9660*/  USHF.L.U32 UR6, UR6, UR5, URZ ;  /* 0x0000000506067299 */ /* 0x000fe2000800063f */
[----:B------:R-:W-:Y:S01]  /*9670*/  IMAD.MOV.U32 R10, RZ, RZ, 0x1 ;  /* 0x00000001ff0a7424 */ /* 0x000fe200078e00ff */
[----:B------:R-:W-:Y:S01]  /*9680*/  LOP3.LUT R18, R22, 0x2, RZ, 0xfc, !PT ;  /* 0x0000000216127812 */ /* 0x000fe200078efcff */
[----:B------:R-:W-:Y:S01]  /*9690*/  ULDC UR4, c[0x0][0x8a8] ;  /* 0x00022a0000047ab9 */ /* 0x000fe20000000800 */
[----:B------:R-:W-:Y:S01]  /*96a0*/  PLOP3.LUT P0, PT, P0, P2, PT, 0x8a, 0x0 ;  /* 0x000000000000781c */ /* 0x000fe20000705172 */
[----:B------:R-:W-:Y:S01]  /*96b0*/  UMOV UR7, 0x1 ;  /* 0x0000000100077882 */ /* 0x000fe20000000000 */
[----:B------:R-:W-:-:S02]  /*96c0*/  UIADD3 UR15, UR4, -0x1, URZ ;  /* 0xffffffff040f7890 */ /* 0x000fc4000fffe03f */
[----:B------:R-:W-:Y:S02]  /*96d0*/  USHF.L.U32 UR17, UR7, UR5, URZ ;  /* 0x0000000507117299 */ /* 0x000fe4000800063f */
[----:B------:R-:W-:Y:S01]  /*96e0*/  ULOP3.LUT UR16, URZ, UR6, URZ, 0x33, !UPT ;  /* 0x000000063f107292 */ /* 0x000fe2000f8e333f */
[----:B------:R-:W-:Y:S01]  /*96f0*/  ULDC.64 UR20, c[0x0][0x198] ;  /* 0x0000660000147ab9 */ /* 0x000fe20000000a00 */
[----:B-1----:R-:W-:-:S04]  /*9700*/  IADD3 R0, R0, 0x3f, RZ ;  /* 0x0000003f00007810 */ /* 0x002fc80007ffe0ff */
[----:B------:R-:W-:-:S04]  /*9710*/  SHF.R.S32.HI R3, RZ, 0x1f, R0 ;  /* 0x0000001fff037819 */ /* 0x000fc80000011400 */
[----:B------:R-:W-:Y:S02]  /*9720*/  LEA.HI R3, R3, R0, RZ, 0x6 ;  /* 0x0000000003037211 */ /* 0x000fe400078f30ff */
[----:B------:R-:W-:Y:S02]  /*9730*/  MOV R0, RZ ;  /* 0x000000ff00007202 */ /* 0x000fe40000000f00 */
[----:B------:R-:W-:Y:S01]  /*9740*/  SHF.R.S32.HI R11, RZ, 0x6, R3 ;  /* 0x00000006ff0b7819 */ /* 0x000fe20000011403 */
[----:B------:R-:W-:-:S04]  /*9750*/  IMAD.MOV.U32 R3, RZ, RZ, 0x1 ;  /* 0x00000001ff037424 */ /* 0x000fc800078e00ff */
[----:B------:R-:W-:-:S07]  /*9760*/  VIADD R12, R11, 0x1 ;  /* 0x000000010b0c7836 */ /* 0x000fce0000000000 */
.L_x_227:
[----:B------:R-:W-:-:S03]  /*9770*/  UMOV UR4, 0xffffffff ;  /* 0xffffffff00047882 */ /* 0x000fc60000000000 */
[----:B------:R-:W-:Y:S05]  /*9780*/  BRA.DIV UR4, `(.L_x_216) ;  /* 0x00000016045c7947 */ /* 0x000fea000b800000 */
[----:B------:R-:W-:-:S13]  /*9790*/  ELECT P6, URZ, PT ;  /* 0x00000000003f782f */ /* 0x000fda00038c0000 */
.L_x_255:
[----:B------:R-:W1:Y:S01]  /*97a0*/  LDC R4, c[0x0][0x28c] ;  /* 0x0000a300ff047b82 */ /* 0x000e620000000800 */
[----:B------:R-:W-:Y:S01]  /*97b0*/  BSSY B1, `(.L_x_217) ;  /* 0x0000037000017945 */ /* 0x000fe20003800000 */
[----:B-1----:R-:W-:-:S13]  /*97c0*/  ISETP.LT.OR P6, PT, R4, 0x1, !P6 ;  /* 0x000000010400780c */ /* 0x002fda00077c1670 */
[----:B------:R-:W-:Y:S05]  /*97d0*/  @P6 BRA `(.L_x_218) ;  /* 0x0000000000d06947 */ /* 0x000fea0003800000 */
[----:B------:R-:W-:Y:S01]  /*97e0*/  IMAD.SHL.U32 R14, R7, 0x100, RZ ;  /* 0x00000100070e7824 */ /* 0x000fe200078e00ff */
[----:B------:R-:W-:Y:S01]  /*97f0*/  SHF.L.U32 R13, R13, 0x7, RZ ;  /* 0x000000070d0d7819 */ /* 0x000fe200000006ff */
[----:B------:R-:W-:Y:S01]  /*9800*/  IMAD.MOV.U32 R19, RZ, RZ, RZ ;  /* 0x000000ffff137224 */ /* 0x000fe200078e00ff */
[----:B------:R-:W-:Y:S01]  /*9810*/  MOV R5, R3 ;  /* 0x0000000300057202 */ /* 0x000fe20000000f00 */
[----:B------:R-:W-:Y:S02]  /*9820*/  IMAD.MOV.U32 R4, RZ, RZ, R12 ;  /* 0x000000ffff047224 */ /* 0x000fe400078e000c */
[----:B------:R-:W-:-:S07]  /*9830*/  IMAD.MOV.U32 R7, RZ, RZ, R0 ;  /* 0x000000ffff077224 */ /* 0x000fce00078e0000 */
.L_x_222:
[----:B------:R-:W1:Y:S01]  /*9840*/  S2R R9, SR_CgaCtaId ;  /* 0x0000000000097919 */ /* 0x000e620000008800 */
[----:B------:R-:W-:-:S04]  /*9850*/  MOV R8, 0x400 ;  /* 0x0000040000087802 */ /* 0x000fc80000000f00 */
[----:B-1----:R-:W-:Y:S02]  /*9860*/  LEA R20, R9, R8, 0x18 ;  /* 0x0000000809147211 */ /* 0x002fe400078ec0ff */
[----:B------:R-:W-:Y:S01]  /*9870*/  SHF.L.U32 R8, R5, 0x1f, RZ ;  /* 0x0000001f05087819 */ /* 0x000fe200000006ff */
[----:B------:R-:W1:Y:S02]  /*9880*/  @!P2 LDC R9, c[0x0][0x500] ;  /* 0x00014000ff09ab82 */ /* 0x000e640000000800 */
[----:B------:R-:W-:-:S04]  /*9890*/  IMAD R15, R7, 0x8, R20 ;  /* 0x00000008070f7824 */ /* 0x000fc800078e0214 */
[----:B------:R-:W2:Y:S02]  /*98a0*/  SYNCS.PHASECHK.TRANS64.TRYWAIT P1, [R15+URZ+0x20], R8 ;  /* 0x000020080f0075a7 */ /* 0x000ea4000802017f */
[----:B--2---:R-:W-:Y:S05]  /*98b0*/  @!P1 BRA `(.L_x_219) ;  /* 0x0000001400309947 */ /* 0x004fea0003800000 */
.L_x_256:
[----:B--2---:R-:W-:Y:S01]  /*98c0*/  PRMT R8, R18, 0x9910, RZ ;  /* 0x0000991012087816 */ /* 0x004fe200000000ff */
[----:B-1----:R1:W-:Y:S03]  /*98d0*/  @!P2 SYNCS.ARRIVE.TRANS64 RZ, [R15+URZ], R9 ;  /* 0x000000090fffa9a7 */ /* 0x0023e6000800003f */
[----:B------:R-:W-:-:S13]  /*98e0*/  ISETP.NE.AND P1, PT, R8, 0x2, PT ;  /* 0x000000020800780c */ /* 0x000fda0003f25270 */
[----:B-1----:R-:W-:Y:S05]  /*98f0*/  @P1 BRA `(.L_x_220) ;  /* 0x0000000000041947 */ /* 0x002fea0003800000 */
[----:B------:R-:W-:Y:S01]  /*9900*/  BPT.TRAP 0x1 ;  /* 0x000000040000795c */ /* 0x000fe20000300000 */
.L_x_220:
[----:B------:R-:W-:Y:S05]  /*9910*/  @P0 BRA `(.L_x_221) ;  /* 0x0000000000040947 */ /* 0x000fea0003800000 */
[----:B------:R-:W-:Y:S01]  /*9920*/  BPT.TRAP 0x1 ;  /* 0x000000040000795c */ /* 0x000fe20000300000 */
.L_x_221:
[C---:B------:R-:W-:Y:S01]  /*9930*/  LEA R8, R7.reuse, R20, 0xe ;  /* 0x0000001407087211 */ /* 0x040fe200078e70ff */
[----:B------:R-:W-:Y:S01]  /*9940*/  IMAD R20, R7, 0x8000, R20 ;  /* 0x0000800007147824 */ /* 0x000fe200078e0214 */
[----:B------:R-:W-:Y:S01]  /*9950*/  R2UR UR9, R15 ;  /* 0x000000000f0972ca */ /* 0x000fe200000e0000 */
[----:B------:R-:W-:Y:S01]  /*9960*/  UIADD3 UR4, UP0, UR20, 0xf0, URZ ;  /* 0x000000f014047890 */ /* 0x000fe2000ff1e03f */
[----:B------:R-:W-:Y:S01]  /*9970*/  R2UR UR5, R8 ;  /* 0x00000000080572ca */ /* 0x000fe200000e0000 */
[----:B------:R-:W-:Y:S01]  /*9980*/  UIADD3 UR22, UP1, UR20, 0x1f0, URZ ;  /* 0x000001f014167890 */ /* 0x000fe2000ff3e03f */
[----:B------:R-:W-:Y:S01]  /*9990*/  R2UR UR8, R20 ;  /* 0x00000000140872ca */ /* 0x000fe200000e0000 */
[----:B------:R-:W-:Y:S01]  /*99a0*/  VIADD R7, R7, 0x1 ;  /* 0x0000000107077836 */ /* 0x000fe20000000000 */
[----:B------:R-:W-:Y:S01]  /*99b0*/  R2UR UR11, R13 ;  /* 0x000000000d0b72ca */ /* 0x000fe200000e0000 */
[----:B------:R-:W-:Y:S01]  /*99c0*/  UIADD3.X UR23, URZ, UR21, URZ, UP1, !UPT ;  /* 0x000000153f177290 */ /* 0x000fe20008ffe43f */
[C---:B------:R-:W-:Y:S01]  /*99d0*/  R2UR UR10, R19.reuse ;  /* 0x00000000130a72ca */ /* 0x040fe200000e0000 */
[----:B------:R-:W-:Y:S01]  /*99e0*/  UMOV UR6, 0x0 ;  /* 0x0000000000067882 */ /* 0x000fe20000000000 */
[----:B------:R-:W-:Y:S01]  /*99f0*/  R2UR UR12, R6 ;  /* 0x00000000060c72ca */ /* 0x000fe200000e0000 */
[----:B------:R-:W-:Y:S01]  /*9a00*/  UMOV UR7, 0x10000000 ;  /* 0x1000000000077882 */ /* 0x000fe20000000000 */
[----:B------:R-:W-:Y:S01]  /*9a10*/  IADD3 R4, R4, -0x1, RZ ;  /* 0xffffffff04047810 */ /* 0x000fe20007ffe0ff */
[----:B------:R-:W-:Y:S01]  /*9a20*/  VIADD R19, R19, 0x40 ;  /* 0x0000004013137836 */ /* 0x000fe20000000000 */
[----:B------:R-:W-:Y:S01]  /*9a30*/  R2UR UR18, R14 ;  /* 0x000000000e1272ca */ /* 0x000fe200000e0000 */
[----:B------:R-:W-:Y:S01]  /*9a40*/  UIADD3 UR13, UR5, 0x8400, URZ ;  /* 0x00008400050d7890 */ /* 0x000fe2000fffe03f */
[----:B------:R-:W-:Y:S01]  /*9a50*/  ISETP.GT.AND P3, PT, R4, 0x1, PT ;  /* 0x000000010400780c */ /* 0x000fe20003f64270 */
[----:B------:R-:W-:Y:S01]  /*9a60*/  UIADD3.X UR5, URZ, UR21, URZ, UP0, !UPT ;  /* 0x000000153f057290 */ /* 0x000fe200087fe43f */
[----:B------:R-:W-:Y:S01]  /*9a70*/  ISETP.NE.AND P1, PT, R7, 0x4, PT ;  /* 0x000000040700780c */ /* 0x000fe20003f25270 */
[----:B------:R-:W-:-:S03]  /*9a80*/  UIADD3 UR14, UR8, 0x18400, URZ ;  /* 0x00018400080e7890 */ /* 0x000fc6000fffe03f */
[----:B------:R-:W-:Y:S01]  /*9a90*/  UMOV UR8, UR13 ;  /* 0x0000000d00087c82 */ /* 0x000fe20008000000 */
[----:B------:R-:W-:Y:S02]  /*9aa0*/  SEL R8, RZ, 0x1, P1 ;  /* 0x00000001ff087807 */ /* 0x000fe40000800000 */
[----:B------:R-:W-:Y:S01]  /*9ab0*/  SEL R7, R7, RZ, P1 ;  /* 0x000000ff07077207 */ /* 0x000fe20000800000 */
[----:B------:R1:W-:Y:S01]  /*9ac0*/  UTMALDG.3D [UR8], [UR4], desc[UR6] ;  /* 0x00000608040075b4 */ /* 0x0003e20008011000 */
[----:B------:R-:W-:Y:S01]  /*9ad0*/  LOP3.LUT R5, R5, R8, RZ, 0x3c, !PT ;  /* 0x0000000805057212 */ /* 0x000fe200078e3cff */
[----:B-1----:R-:W-:Y:S01]  /*9ae0*/  UMOV UR8, UR14 ;  /* 0x0000000e00087c82 */ /* 0x002fe20008000000 */
[----:B------:R-:W-:Y:S02]  /*9af0*/  UMOV UR11, UR18 ;  /* 0x00000012000b7c82 */ /* 0x000fe40008000000 */
[----:B------:R1:W-:Y:S02]  /*9b00*/  UTMALDG.3D [UR8], [UR22], desc[UR6] ;  /* 0x00000608160075b4 */ /* 0x0003e40008011000 */
[----:B-1----:R-:W-:Y:S05]  /*9b10*/  @P3 BRA `(.L_x_222) ;  /* 0xfffffffc00483947 */ /* 0x002fea000383ffff */
.L_x_218:
[----:B------:R-:W-:Y:S05]  /*9b20*/  BSYNC B1 ;  /* 0x0000000000017941 */ /* 0x000fea0003800000 */
.L_x_217:
[----:B------:R-:W-:Y:S01]  /*9b30*/  LOP3.LUT P3, RZ, R10, 0xff, RZ, 0xc0, !PT ;  /* 0x000000ff0aff7812 */ /* 0x000fe2000786c0ff */
[----:B------:R-:W-:Y:S01]  /*9b40*/  IMAD.IADD R0, R11, 0x1, R0 ;  /* 0x000000010b007824 */ /* 0x000fe200078e0200 */
[----:B------:R-:W-:Y:S01]  /*9b50*/  IADD3 R16, P4, R16, UR46, RZ ;  /* 0x0000002e10107c10 */ /* 0x000fe2000ff9e0ff */
[----:B------:R-:W-:Y:S01]  /*9b60*/  ULDC.64 UR4, c[0x0][0x8f8] ;  /* 0x00023e0000047ab9 */ /* 0x000fe20000000a00 */
[----:B------:R-:W-:Y:S01]  /*9b70*/  BSSY B1, `(.L_x_223) ;  /* 0x000006d000017945 */ /* 0x000fe20003800000 */
[----:B------:R-:W-:Y:S01]  /*9b80*/  MOV R13, 0xffffffff ;  /* 0xffffffff000d7802 */ /* 0x000fe20000000f00 */
[----:B------:R-:W-:Y:S01]  /*9b90*/  IMAD.MOV.U32 R7, RZ, RZ, -0x1 ;  /* 0xffffffffff077424 */ /* 0x000fe200078e00ff */
[----:B------:R-:W-:Y:S02]  /*9ba0*/  SHF.R.U32.HI R4, RZ, 0x2, R0 ;  /* 0x00000002ff047819 */ /* 0x000fe40000011600 */
[----:B------:R-:W-:Y:S02]  /*9bb0*/  ISETP.GT.U32.AND P1, PT, R0, 0x3, PT ;  /* 0x000000030000780c */ /* 0x000fe40003f24070 */
[----:B------:R-:W-:-:S02]  /*9bc0*/  LOP3.LUT R4, R4, 0x1, RZ, 0xc0, !PT ;  /* 0x0000000104047812 */ /* 0x000fc400078ec0ff */
[----:B------:R-:W1:Y:S01]  /*9bd0*/  @P3 S2R R6, SR_CgaCtaId ;  /* 0x0000000000063919 */ /* 0x000e620000008800 */
[----:B------:R-:W-:Y:S02]  /*9be0*/  @P3 MOV R5, 0x400 ;  /* 0x0000040000053802 */ /* 0x000fe40000000f00 */
[----:B------:R-:W-:Y:S02]  /*9bf0*/  ISETP.LT.U32.AND P1, PT, R11, 0x4, P1 ;  /* 0x000000040b00780c */ /* 0x000fe40000f21070 */
[----:B------:R-:W-:Y:S02]  /*9c00*/  IADD3.X R17, R17, UR38, RZ, P4, !PT ;  /* 0x0000002611117c10 */ /* 0x000fe4000a7fe4ff */
[----:B------:R-:W-:Y:S02]  /*9c10*/  ISETP.GE.U32.AND P4, PT, R16, UR4, PT ;  /* 0x0000000410007c0c */ /* 0x000fe4000bf86070 */
[----:B------:R-:W-:Y:S02]  /*9c20*/  LOP3.LUT R0, R0, 0x3, RZ, 0xc0, !PT ;  /* 0x0000000300007812 */ /* 0x000fe400078ec0ff */
[----:B------:R-:W-:-:S02]  /*9c30*/  PRMT R10, RZ, 0x7610, R10 ;  /* 0x00007610ff0a7816 */ /* 0x000fc4000000000a */
[----:B-1----:R-:W-:Y:S01]  /*9c40*/  @P3 LEA R5, R6, R5, 0x18 ;  /* 0x0000000506053211 */ /* 0x002fe200078ec0ff */
[----:B------:R-:W-:-:S03]  /*9c50*/  IMAD.MOV.U32 R6, RZ, RZ, -0x1 ;  /* 0xffffffffff067424 */ /* 0x000fc600078e00ff */
[----:B------:R1:W-:Y:S01]  /*9c60*/  @P3 SYNCS.ARRIVE.TRANS64.A1T0 RZ, [R5+URZ+0x88], RZ ;  /* 0x000088ff05ff39a7 */ /* 0x0003e2000810003f */
[----:B------:R-:W-:Y:S02]  /*9c70*/  ISETP.NE.U32.AND P3, PT, R4, 0x1, PT ;  /* 0x000000010400780c */ /* 0x000fe40003f65070 */
[----:B------:R-:W-:Y:S02]  /*9c80*/  SEL R4, RZ, 0x1, !P1 ;  /* 0x00000001ff047807 */ /* 0x000fe40004800000 */
[----:B------:R-:W-:Y:S02]  /*9c90*/  ISETP.GE.U32.AND.EX P1, PT, R17, UR5, PT, P4 ;  /* 0x0000000511007c0c */ /* 0x000fe4000bf26140 */
[----:B------:R-:W-:-:S04]  /*9ca0*/  ISETP.GT.U32.AND P3, PT, R11, 0x3, !P3 ;  /* 0x000000030b00780c */ /* 0x000fc80005f64070 */
[----:B-1----:R-:W-:-:S04]  /*9cb0*/  SEL R5, RZ, 0x1, !P3 ;  /* 0x00000001ff057807 */ /* 0x002fc80005800000 */
[--C-:B------:R-:W-:Y:S02]  /*9cc0*/  LOP3.LUT R3, R5, R3, R4.reuse, 0x96, !PT ;  /* 0x0000000305037212 */ /* 0x100fe400078e9604 */
[----:B------:R-:W-:Y:S01]  /*9cd0*/  PRMT R4, RZ, 0x7610, R4 ;  /* 0x00007610ff047816 */ /* 0x000fe20000000004 */
[----:B------:R-:W-:Y:S06]  /*9ce0*/  @P1 BRA `(.L_x_224) ;  /* 0x0000000400541947 */ /* 0x000fec0003800000 */
[----:B------:R-:W-:Y:S01]  /*9cf0*/  ULDC.64 UR4, c[0x0][0x8d0] ;  /* 0x0002340000047ab9 */ /* 0x000fe20000000a00 */
[----:B------:R-:W1:Y:S01]  /*9d00*/  S2R R14, SR_CTAID.X ;  /* 0x00000000000e7919 */ /* 0x000e620000002500 */
[----:B------:R-:W-:Y:S01]  /*9d10*/  ISETP.NE.U32.AND P1, PT, RZ, UR4, PT ;  /* 0x00000004ff007c0c */ /* 0x000fe2000bf25070 */
[----:B------:R-:W-:Y:S01]  /*9d20*/  ULDC UR7, c[0x0][0x8d8] ;  /* 0x0002360000077ab9 */ /* 0x000fe20000000800 */
[----:B------:R-:W-:Y:S01]  /*9d30*/  MOV R4, R16 ;  /* 0x0000001000047202 */ /* 0x000fe20000000f00 */
[----:B------:R-:W2:Y:S01]  /*9d40*/  S2R R13, SR_CTAID.Y ;  /* 0x00000000000d7919 */ /* 0x000ea20000002600 */
[----:B------:R-:W-:Y:S01]  /*9d50*/  ISETP.NE.AND.EX P1, PT, RZ, UR5, PT, P1 ;  /* 0x00000005ff007c0c */ /* 0x000fe2000bf25310 */
[----:B------:R-:W-:-:S12]  /*9d60*/  IMAD.MOV.U32 R5, RZ, RZ, R17 ;  /* 0x000000ffff057224 */ /* 0x000fd800078e0011 */
[----:B------:R-:W-:Y:S05]  /*9d70*/  @!P1 BRA `(.L_x_225) ;  /* 0x0000000000289947 */ /* 0x000fea0003800000 */
[----:B------:R-:W-:Y:S02]  /*9d80*/  ULDC UR6, c[0x0][0x8dc] ;  /* 0x0002370000067ab9 */ /* 0x000fe40000000800 */
[----:B------:R-:W-:-:S05]  /*9d90*/  IADD3 R9, P1, R16, UR6, RZ ;  /* 0x0000000610097c10 */ /* 0x000fca000ff3e0ff */
[----:B------:R-:W-:-:S04]  /*9da0*/  IMAD.X R15, RZ, RZ, R17, P1 ;  /* 0x000000ffff0f7224 */ /* 0x000fc800008e0611 */
[----:B------:R-:W-:-:S04]  /*9db0*/  IMAD.WIDE.U32 R6, R15, UR4, RZ ;  /* 0x000000040f067c25 */ /* 0x000fc8000f8e00ff */
[----:B------:R-:W-:-:S04]  /*9dc0*/  IMAD.WIDE.U32 R6, P1, R9, UR5, R6 ;  /* 0x0000000509067c25 */ /* 0x000fc8000f820006 */
[----:B------:R-:W-:Y:S01]  /*9dd0*/  IMAD.WIDE.U32 R8, R9, UR4, RZ ;  /* 0x0000000409087c25 */ /* 0x000fe2000f8e00ff */
[----:B------:R-:W-:-:S03]  /*9de0*/  IADD3.X R5, RZ, RZ, RZ, P1, !PT ;  /* 0x000000ffff057210 */ /* 0x000fc60000ffe4ff */
[----:B------:R-:W-:Y:S01]  /*9df0*/  IMAD.MOV.U32 R4, RZ, RZ, R7 ;  /* 0x000000ffff047224 */ /* 0x000fe200078e0007 */
[----:B------:R-:W-:-:S05]  /*9e00*/  IADD3 RZ, P1, R9, R6, RZ ;  /* 0x0000000609ff7210 */ /* 0x000fca0007f3e0ff */
[----:B------:R-:W-:-:S08]  /*9e10*/  IMAD.WIDE.U32.X R4, R15, UR5, R4, P1 ;  /* 0x000000050f047c25 */ /* 0x000fd000088e0404 */
.L_x_225:
[--C-:B------:R-:W-:Y:S01]  /*9e20*/  SHF.R.U64 R8, R4, UR7, R5.reuse ;  /* 0x0000000704087c19 */ /* 0x100fe20008001205 */
[----:B------:R-:W-:Y:S01]  /*9e30*/  ULDC.64 UR4, c[0x0][0x8c8] ;  /* 0x0002320000047ab9 */ /* 0x000fe20000000a00 */
[----:B------:R-:W-:Y:S01]  /*9e40*/  SHF.R.U32.HI R4, RZ, UR7, R5 ;  /* 0x00000007ff047c19 */ /* 0x000fe20008011605 */
[----:B------:R-:W3:Y:S01]  /*9e50*/  LDC R25, c[0x0][0x144] ;  /* 0x00005100ff197b82 */ /* 0x000ee20000000800 */
[----:B------:R-:W-:Y:S01]  /*9e60*/  IADD3 R7, P1, RZ, -R8, RZ ;  /* 0x80000008ff077210 */ /* 0x000fe20007f3e0ff */
[----:B------:R-:W-:Y:S01]  /*9e70*/  ULDC.64 UR8, c[0x0][0x8e8] ;  /* 0x00023a0000087ab9 */ /* 0x000fe20000000a00 */
[----:B-1----:R-:W-:Y:S01]  /*9e80*/  I2FP.F32.U32 R9, R14 ;  /* 0x0000000e00097245 */ /* 0x002fe20000201000 */
[----:B------:R-:W-:Y:S02]  /*9e90*/  ULDC UR6, c[0x0][0x8b0] ;  /* 0x00022c0000067ab9 */ /* 0x000fe40000000800 */
[----:B------:R-:W-:Y:S01]  /*9ea0*/  IMAD.X R4, RZ, RZ, ~R4, P1 ;  /* 0x000000ffff047224 */ /* 0x000fe200008e0e04 */
[----:B------:R-:W-:Y:S01]  /*9eb0*/  ISETP.NE.U32.AND P1, PT, RZ, UR8, PT ;  /* 0x00000008ff007c0c */ /* 0x000fe2000bf25070 */
[----:B------:R-:W1:Y:S02]  /*9ec0*/  LDC R20, c[0x0][0x148] ;  /* 0x00005200ff147b82 */ /* 0x000e640000000800 */
[----:B------:R-:W-:Y:S01]  /*9ed0*/  IMAD R6, R4, UR4, RZ ;  /* 0x0000000404067c24 */ /* 0x000fe2000f8e02ff */
[----:B------:R-:W-:Y:S01]  /*9ee0*/  ISETP.NE.AND.EX P1, PT, RZ, UR9, PT, P1 ;  /* 0x00000009ff007c0c */ /* 0x000fe2000bf25310 */
[----:B------:R-:W-:Y:S01]  /*9ef0*/  IMAD.WIDE.U32 R4, R7, UR4, R16 ;  /* 0x0000000407047c25 */ /* 0x000fe2000f8e0010 */
[----:B------:R-:W-:-:S03]  /*9f00*/  ULDC UR4, c[0x0][0x150] ;  /* 0x0000540000047ab9 */ /* 0x000fc60000000800 */
[----:B------:R-:W-:Y:S02]  /*9f10*/  IMAD R7, R7, UR5, R6 ;  /* 0x0000000507077c24 */ /* 0x000fe4000f8e0206 */
[----:B------:R-:W-:Y:S01]  /*9f20*/  FMUL R6, R9, UR4 ;  /* 0x0000000409067c20 */ /* 0x000fe20008400000 */
[----:B------:R-:W-:Y:S01]  /*9f30*/  ULDC UR4, c[0x0][0x8c0] ;  /* 0x0002300000047ab9 */ /* 0x000fe20000000800 */
[----:B------:R-:W-:Y:S01]  /*9f40*/  ULDC UR5, c[0x0][0x154] ;  /* 0x0000550000057ab9 */ /* 0x000fe20000000800 */
[----:B------:R-:W-:-:S03]  /*9f50*/  IADD3 R5, R5, R7, RZ ;  /* 0x0000000705057210 */ /* 0x000fc60007ffe0ff */
[----:B------:R-:W4:Y:S01]  /*9f60*/  F2I.U32.TRUNC.NTZ R6, R6 ;  /* 0x0000000600067305 */ /* 0x000f22000020f000 */
[----:B------:R-:W-:Y:S02]  /*9f70*/  SHF.R.U64 R9, R4, UR4, R5 ;  /* 0x0000000404097c19 */ /* 0x000fe40008001205 */
[----:B--2---:R-:W-:-:S05]  /*9f80*/  I2FP.F32.U32 R4, R13 ;  /* 0x0000000d00047245 */ /* 0x004fca0000201000 */
[----:B------:R-:W-:Y:S01]  /*9f90*/  FMUL R21, R4, UR5 ;  /* 0x0000000504157c20 */ /* 0x000fe20008400000 */
[----:B------:R-:W-:Y:S01]  /*9fa0*/  SHF.R.U32.HI R4, RZ, UR4, R5 ;  /* 0x00000004ff047c19 */ /* 0x000fe20008011605 */
[----:B------:R-:W-:-:S03]  /*9fb0*/  ULDC UR4, c[0x0][0x900] ;  /* 0x0002400000047ab9 */ /* 0x000fc60000000800 */
[--C-:B------:R-:W-:Y:S01]  /*9fc0*/  SHF.R.U64 R19, R9, UR6, R4.reuse ;  /* 0x0000000609137c19 */ /* 0x100fe20008001204 */
[----:B------:R-:W2:Y:S01]  /*9fd0*/  F2I.U32.TRUNC.NTZ R21, R21 ;  /* 0x0000001500157305 */ /* 0x000ea2000020f000 */
[----:B------:R-:W-:Y:S01]  /*9fe0*/  SHF.R.U32.HI R4, RZ, UR6, R4 ;  /* 0x00000006ff047c19 */ /* 0x000fe20008011604 */
[----:B----4-:R-:W-:-:S03]  /*9ff0*/  IMAD.MOV R6, RZ, RZ, -R6 ;  /* 0x000000ffff067224 */ /* 0x010fc600078e0a06 */
[----:B------:R-:W-:Y:S01]  /*a000*/  SHF.R.U64 R15, R19, UR4, R4 ;  /* 0x00000004130f7c19 */ /* 0x000fe20008001204 */
[----:B---3--:R-:W-:Y:S01]  /*a010*/  IMAD R14, R25, R6, R14 ;  /* 0x00000006190e7224 */ /* 0x008fe200078e020e */
[----:B------:R-:W-:-:S03]  /*a020*/  SHF.R.U32.HI R23, RZ, UR4, R4 ;  /* 0x00000004ff177c19 */ /* 0x000fc60008011604 */
[----:B------:R-:W-:Y:S01]  /*a030*/  IMAD.MOV.U32 R4, RZ, RZ, R15 ;  /* 0x000000ffff047224 */ /* 0x000fe200078e000f */
[----:B------:R-:W-:Y:S01]  /*a040*/  MOV R5, R23 ;  /* 0x0000001700057202 */ /* 0x000fe20000000f00 */
[----:B--2---:R-:W-:Y:S06]  /*a050*/  @!P1 BRA `(.L_x_226) ;  /* 0x0000000000289947 */ /* 0x004fec0003800000 */
[----:B------:R-:W-:Y:S02]  /*a060*/  ULDC UR4, c[0x0][0x8f4] ;  /* 0x00023d0000047ab9 */ /* 0x000fe40000000800 */
[----:B------:R-:W-:-:S05]  /*a070*/  IADD3 R5, P1, R15, UR4, RZ ;  /* 0x000000040f057c10 */ /* 0x000fca000ff3e0ff */
[----:B------:R-:W-:-:S04]  /*a080*/  IMAD.X R23, RZ, RZ, R23, P1 ;  /* 0x000000ffff177224 */ /* 0x000fc800008e0617 */
[----:B------:R-:W-:-:S04]  /*a090*/  IMAD.WIDE.U32 R6, R23, UR8, RZ ;  /* 0x0000000817067c25 */ /* 0x000fc8000f8e00ff */
[----:B------:R-:W-:-:S04]  /*a0a0*/  IMAD.WIDE.U32 R6, P1, R5, UR9, R6 ;  /* 0x0000000905067c25 */ /* 0x000fc8000f820006 */
[----:B------:R-:W-:Y:S01]  /*a0b0*/  IMAD.WIDE.U32 R4, R5, UR8, RZ ;  /* 0x0000000805047c25 */ /* 0x000fe2000f8e00ff */
[----:B------:R-:W-:-:S04]  /*a0c0*/  MOV R4, R7 ;  /* 0x0000000700047202 */ /* 0x000fc80000000f00 */
[----:B------:R-:W-:Y:S01]  /*a0d0*/  IADD3 RZ, P3, R5, R6, RZ ;  /* 0x0000000605ff7210 */ /* 0x000fe20007f7e0ff */
[----:B------:R-:W-:-:S04]  /*a0e0*/  IMAD.X R5, RZ, RZ, RZ, P1 ;  /* 0x000000ffff057224 */ /* 0x000fc800008e06ff */
[----:B------:R-:W-:-:S08]  /*a0f0*/  IMAD.WIDE.U32.X R4, R23, UR9, R4, P3 ;  /* 0x0000000917047c25 */ /* 0x000fd000098e0404 */
.L_x_226:
[----:B------:R-:W-:Y:S01]  /*a100*/  ISETP.NE.AND P1, PT, R2, 0x1, PT ;  /* 0x000000010200780c */ /* 0x000fe20003f25270 */
[----:B------:R-:W-:Y:S01]  /*a110*/  ULDC UR4, c[0x0][0x8f0] ;  /* 0x00023c0000047ab9 */ /* 0x000fe20000000800 */
[----:B------:R-:W-:Y:S01]  /*a120*/  LOP3.LUT R19, R19, UR16, RZ, 0xc0, !PT ;  /* 0x0000001013137c12 */ /* 0x000fe2000f8ec0ff */
[----:B------:R-:W-:Y:S01]  /*a130*/  IMAD.MOV R21, RZ, RZ, -R21 ;  /* 0x000000ffff157224 */ /* 0x000fe200078e0a15 */
[----:B------:R-:W-:Y:S01]  /*a140*/  SHF.R.U64 R4, R4, UR4, R5 ;  /* 0x0000000404047c19 */ /* 0x000fe20008001205 */
[----:B------:R-:W-:Y:S01]  /*a150*/  ULDC UR4, c[0x0][0x8e0] ;  /* 0x0002380000047ab9 */ /* 0x000fe20000000800 */
[----:B------:R-:W-:Y:S01]  /*a160*/  ULDC UR5, c[0x0][0x8b8] ;  /* 0x00022e0000057ab9 */ /* 0x000fe20000000800 */
[----:B------:R-:W-:Y:S02]  /*a170*/  MOV R5, 0x1 ;  /* 0x0000000100057802 */ /* 0x000fe40000000f00 */
[----:B------:R-:W-:Y:S02]  /*a180*/  IMAD.MOV R6, RZ, RZ, -R4 ;  /* 0x000000ffff067224 */ /* 0x000fe400078e0a04 */
[----:B------:R-:W-:Y:S01]  /*a190*/  IMAD R19, R4, UR17, R19 ;  /* 0x0000001104137c24 */ /* 0x000fe2000f8e0213 */
[----:B------:R-:W-:Y:S01]  /*a1a0*/  LOP3.LUT R4, R9, UR15, RZ, 0xc0, !PT ;  /* 0x0000000f09047c12 */ /* 0x000fe2000f8ec0ff */
[----:B-1----:R-:W-:-:S02]  /*a1b0*/  @P1 IMAD R14, R20, R21, R13 ;  /* 0x00000015140e1224 */ /* 0x002fc400078e020d */
[----:B------:R-:W-:Y:S01]  /*a1c0*/  IMAD R15, R6, UR4, R15 ;  /* 0x00000004060f7c24 */ /* 0x000fe2000f8e020f */
[----:B------:R-:W-:Y:S01]  /*a1d0*/  ULDC UR4, c[0x0][0x8a8] ;  /* 0x00022a0000047ab9 */ /* 0x000fe20000000800 */
[----:B------:R-:W-:Y:S02]  /*a1e0*/  IMAD R14, R19, UR5, R14 ;  /* 0x00000005130e7c24 */ /* 0x000fe4000f8e020e */
[--C-:B------:R-:W-:Y:S01]  /*a1f0*/  IMAD R15, R15, UR4, R4.reuse ;  /* 0x000000040f0f7c24 */ /* 0x100fe2000f8e0204 */
[----:B------:R-:W-:Y:S01]  /*a200*/  PRMT R4, R5, 0x7610, R4 ;  /* 0x0000761005047816 */ /* 0x000fe20000000004 */
[----:B------:R-:W-:-:S03]  /*a210*/  IMAD.MOV.U32 R6, RZ, RZ, R8 ;  /* 0x000000ffff067224 */ /* 0x000fc600078e0008 */
[----:B------:R-:W-:Y:S02]  /*a220*/  SEL R7, R15, R14, !P1 ;  /* 0x0000000e0f077207 */ /* 0x000fe40004800000 */
[----:B------:R-:W-:-:S07]  /*a230*/  SEL R13, R14, R15, !P1 ;  /* 0x0000000f0e0d7207 */ /* 0x000fce0004800000 */
.L_x_224:
[----:B------:R-:W-:Y:S05]  /*a240*/  BSYNC B1 ;  /* 0x0000000000017941 */ /* 0x000fea0003800000 */
.L_x_223:
[----:B------:R-:W-:-:S13]  /*a250*/  LOP3.LUT P1, RZ, R4, 0xff, RZ, 0xc0, !PT ;  /* 0x000000ff04ff7812 */ /* 0x000fda000782c0ff */
[----:B------:R-:W-:Y:S05]  /*a260*/  @P1 BRA `(.L_x_227) ;  /* 0xfffffff400401947 */ /* 0x000fea000383ffff */
[----:B------:R-:W-:Y:S05]  /*a270*/  BSYNC B0 ;  /* 0x0000000000007941 */ /* 0x000fea0003800000 */
.L_x_215:
[----:B------:R-:W-:-:S03]  /*a280*/  UMOV UR4, 0xffffffff ;  /* 0xffffffff00047882 */ /* 0x000fc60000000000 */
[----:B------:R-:W-:Y:S05]  /*a290*/  BRA.DIV UR4, `(.L_x_228) ;  /* 0x0000000a04cc7947 */ /* 0x000fea000b800000 */
[----:B------:R-:W-:-:S13]  /*a2a0*/  ELECT P6, URZ, PT ;  /* 0x00000000003f782f */ /* 0x000fda00038c0000 */
.L_x_259:
[----:B------:R-:W-:Y:S05]  /*a2b0*/  @!P6 BRA `(.L_x_10) ;  /* 0x0000000000a4e947 */ /* 0x000fea0003800000 */
[----:B------:R-:W-:-:S04]  /*a2c0*/  LOP3.LUT R22, R22, 0x2, RZ, 0xfc, !PT ;  /* 0x0000000216167812 */ /* 0x000fc800078efcff */
[----:B------:R-:W-:-:S13]  /*a2d0*/  ISETP.NE.AND P0, PT, R22, 0x3, PT ;  /* 0x000000031600780c */ /* 0x000fda0003f05270 */
[----:B------:R-:W-:Y:S05]  /*a2e0*/  @!P0 BRA `(.L_x_229) ;  /* 0x0000000000048947 */ /* 0x000fea0003800000 */
[----:B------:R-:W-:Y:S01]  /*a2f0*/  BPT.TRAP 0x1 ;  /* 0x000000040000795c */ /* 0x000fe20000300000 */
.L_x_229:
[----:B------:R-:W1:Y:S01]  /*a300*/  S2R R5, SR_CgaCtaId ;  /* 0x0000000000057919 */ /* 0x000e620000008800 */
[----:B------:R-:W-:Y:S02]  /*a310*/  MOV R2, 0x400 ;  /* 0x0000040000027802 */ /* 0x000fe40000000f00 */
[----:B------:R-:W-:Y:S02]  /*a320*/  SHF.L.U32 R4, R3, 0x1f, RZ ;  /* 0x0000001f03047819 */ /* 0x000fe400000006ff */
[----:B-1----:R-:W-:-:S05]  /*a330*/  LEA R5, R5, R2, 0x18 ;  /* 0x0000000205057211 */ /* 0x002fca00078ec0ff */
[----:B------:R-:W-:-:S05]  /*a340*/  VIADD R5, R5, 0x20 ;  /* 0x0000002005057836 */ /* 0x000fca0000000000 */
[C---:B------:R-:W-:Y:S01]  /*a350*/  LEA R7, R0.reuse, R5, 0x3 ;  /* 0x0000000500077211 */ /* 0x040fe200078e18ff */
[----:B------:R-:W-:-:S03]  /*a360*/  VIADD R0, R0, 0x1 ;  /* 0x0000000100007836 */ /* 0x000fc60000000000 */
[----:B------:R-:W1:Y:S02]  /*a370*/  SYNCS.PHASECHK.TRANS64.TRYWAIT P0, [R7+URZ], R4 ;  /* 0x00000004070075a7 */ /* 0x000e64000800017f */
[----:B------:R-:W-:-:S04]  /*a380*/  ISETP.NE.AND P1, PT, R0, 0x4, PT ;  /* 0x000000040000780c */ /* 0x000fc80003f25270 */
[----:B------:R-:W-:Y:S02]  /*a390*/  SEL R2, RZ, 0x1, P1 ;  /* 0x00000001ff027807 */ /* 0x000fe40000800000 */
[----:B------:R-:W-:Y:S02]  /*a3a0*/  SEL R0, R0, RZ, P1 ;  /* 0x000000ff00007207 */ /* 0x000fe40000800000 */
[----:B------:R-:W-:-:S03]  /*a3b0*/  LOP3.LUT R9, R3, R2, RZ, 0x3c, !PT ;  /* 0x0000000203097212 */ /* 0x000fc600078e3cff */
[----:B------:R-:W-:Y:S01]  /*a3c0*/  IMAD R6, R0, 0x8, R5 ;  /* 0x0000000800067824 */ /* 0x000fe200078e0205 */
[----:B------:R-:W-:Y:S01]  /*a3d0*/  SHF.L.U32 R3, R9, 0x1f, RZ ;  /* 0x0000001f09037819 */ /* 0x000fe200000006ff */
[----:B-1----:R-:W-:Y:S06]  /*a3e0*/  @!P0 BRA `(.L_x_230) ;  /* 0x0000000800988947 */ /* 0x002fec0003800000 */
.L_x_260:
[----:B------:R-:W2:Y:S01]  /*a3f0*/  SYNCS.PHASECHK.TRANS64.TRYWAIT P0, [R6+URZ], R3 ;  /* 0x00000003060075a7 */ /* 0x000ea2000800017f */
[----:B------:R-:W-:-:S04]  /*a400*/  IADD3 R0, R0, 0x1, RZ ;  /* 0x0000000100007810 */ /* 0x000fc80007ffe0ff */
[----:B------:R-:W-:-:S04]  /*a410*/  ISETP.NE.AND P1, PT, R0, 0x4, PT ;  /* 0x000000040000780c */ /* 0x000fc80003f25270 */
[----:B------:R-:W-:Y:S02]  /*a420*/  SEL R2, RZ, 0x1, P1 ;  /* 0x00000001ff027807 */ /* 0x000fe40000800000 */
[----:B------:R-:W-:Y:S02]  /*a430*/  SEL R0, R0, RZ, P1 ;  /* 0x000000ff00007207 */ /* 0x000fe40000800000 */
[----:B------:R-:W-:-:S03]  /*a440*/  LOP3.LUT R9, R9, R2, RZ, 0x3c, !PT ;  /* 0x0000000209097212 */ /* 0x000fc600078e3cff */
[----:B-1----:R-:W-:Y:S01]  /*a450*/  IMAD R7, R0, 0x8, R5 ;  /* 0x0000000800077824 */ /* 0x002fe200078e0205 */
[----:B------:R-:W-:Y:S01]  /*a460*/  SHF.L.U32 R4, R9, 0x1f, RZ ;  /* 0x0000001f09047819 */ /* 0x000fe200000006ff */
[----:B--2---:R-:W-:Y:S06]  /*a470*/  @!P0 BRA `(.L_x_231) ;  /* 0x0000000800888947 */ /* 0x004fec0003800000 */
.L_x_261:
[----:B------:R-:W2:Y:S01]  /*a480*/  SYNCS.PHASECHK.TRANS64.TRYWAIT P0, [R7+URZ], R4 ;  /* 0x00000004070075a7 */ /* 0x000ea2000800017f */
[----:B------:R-:W-:-:S05]  /*a490*/  VIADD R0, R0, 0x1 ;  /* 0x0000000100007836 */ /* 0x000fca0000000000 */
[----:B------:R-:W-:-:S04]  /*a4a0*/  ISETP.NE.AND P1, PT, R0, 0x4, PT ;  /* 0x000000040000780c */ /* 0x000fc80003f25270 */
[----:B------:R-:W-:Y:S02]  /*a4b0*/  SEL R2, RZ, 0x1, P1 ;  /* 0x00000001ff027807 */ /* 0x000fe40000800000 */
[----:B------:R-:W-:Y:S02]  /*a4c0*/  SEL R0, R0, RZ, P1 ;  /* 0x000000ff00007207 */ /* 0x000fe40000800000 */
[----:B------:R-:W-:Y:S01]  /*a4d0*/  LOP3.LUT R2, R9, R2, RZ, 0x3c, !PT ;  /* 0x0000000209027212 */ /* 0x000fe200078e3cff */
[----:B--2---:R-:W-:Y:S06]  /*a4e0*/  @!P0 BRA `(.L_x_232) ;  /* 0x0000000800808947 */ /* 0x004fec0003800000 */
.L_x_262:
[----:B------:R-:W-:Y:S02]  /*a4f0*/  LEA R5, R0, R5, 0x3 ;  /* 0x0000000500057211 */ /* 0x000fe400078e18ff */
[----:B------:R-:W-:-:S07]  /*a500*/  SHF.L.U32 R0, R2, 0x1f, RZ ;  /* 0x0000001f02007819 */ /* 0x000fce00000006ff */
.L_x_233:
[----:B---3--:R3:W4:Y:S02]  /*a510*/  SYNCS.PHASECHK.TRANS64.TRYWAIT P0, [R5+URZ], R0 ;  /* 0x00000000050075a7 */ /* 0x008724000800017f */
[----:B----4-:R-:W-:Y:S05]  /*a520*/  @!P0 NANOSLEEP.SYNCS 0x989680 ;  /* 0x009896800000895d */ /* 0x010fea0003900000 */
[----:B------:R-:W4:Y:S02]  /*a530*/  @!P0 SYNCS.PHASECHK.TRANS64 P0, [R5+URZ], R0 ;  /* 0x00000000050085a7 */ /* 0x000f24000800007f */
[----:B----4-:R-:W-:Y:S05]  /*a540*/  @!P0 BRA `(.L_x_233) ;  /* 0xfffffffc00f08947 */ /* 0x010fea000383ffff */
.L_x_10:
[----:B------:R-:W-:Y:S05]  /*a550*/  BSYNC B6 ;  /* 0x0000000000067941 */ /* 0x000fea0003800000 */
.L_x_8:
[----:B------:R-:W-:Y:S05]  /*a560*/  EXIT ;  /* 0x000000000000794d */ /* 0x000fea0003800000 */
.L_x_23:
[----:B--2---:R2:W3:Y:S02]  /*a570*/  SYNCS.PHASECHK.TRANS64.TRYWAIT P1, [R3+URZ], R0 ;  /* 0x00000000030075a7 */ /* 0x0044e4000802017f */
[----:B---3--:R-:W-:Y:S05]  /*a580*/  @!P1 NANOSLEEP.SYNCS 0x989680 ;  /* 0x009896800000995d */ /* 0x008fea0003900000 */
[----:B------:R-:W3:Y:S02]  /*a590*/  @!P1 SYNCS.PHASECHK.TRANS64 P1, [R3+URZ], R0 ;  /* 0x00000000030095a7 */ /* 0x000ee4000802007f */
[----:B---3--:R-:W-:Y:S05]  /*a5a0*/  @!P1 BRA `(.L_x_23) ;  /* 0xfffffffc00f09947 */ /* 0x008fea000383ffff */
[----:B------:R-:W-:Y:S05]  /*a5b0*/  BRA `(.L_x_22) ;  /* 0xffffff7000747947 */ /* 0x000fea000383ffff */
.L_x_28:
[----:B--2---:R-:W-:-:S04]  /*a5c0*/  IMAD.U32 R4, RZ, RZ, UR4 ;  /* 0x00000004ff047e24 */ /* 0x004fc8000f8e00ff */
[----:B------:R2:W3:Y:S03]  /*a5d0*/  SYNCS.PHASECHK.TRANS64.TRYWAIT P1, [R4+URZ], R3 ;  /* 0x00000003040075a7 */ /* 0x0004e6000802017f */
[----:B---3--:R-:W-:Y:S05]  /*a5e0*/  @!P1 NANOSLEEP.SYNCS 0x989680 ;  /* 0x009896800000995d */ /* 0x008fea0003900000 */
[----:B------:R-:W3:Y:S02]  /*a5f0*/  @!P1 SYNCS.PHASECHK.TRANS64 P1, [R4+URZ], R3 ;  /* 0x00000003040095a7 */ /* 0x000ee4000802007f */
[----:B---3--:R-:W-:Y:S05]  /*a600*/  @!P1 BRA `(.L_x_28) ;  /* 0xfffffffc00ec9947 */ /* 0x008fea000383ffff */
[----:B------:R-:W-:Y:S05]  /*a610*/  BRA `(.L_x_27) ;  /* 0xffffff7400507947 */ /* 0x000fea000383ffff */
.L_x_50:
[----:B-1----:R-:W-:-:S04]  /*a620*/  IMAD.U32 R5, RZ, RZ, UR52 ;  /* 0x00000034ff057e24 */ /* 0x002fc8000f8e00ff */
[----:B------:R1:W2:Y:S03]  /*a630*/  SYNCS.PHASECHK.TRANS64.TRYWAIT P0, [R5+URZ+0x40], R4 ;  /* 0x00004004050075a7 */ /* 0x0002a6000800017f */
[----:B--2---:R-:W-:Y:S05]  /*a640*/  @!P0 NANOSLEEP.SYNCS 0x989680 ;  /* 0x009896800000895d */ /* 0x004fea0003900000 */
[----:B------:R-:W2:Y:S02]  /*a650*/  @!P0 SYNCS.PHASECHK.TRANS64 P0, [R5+URZ+0x40], R4 ;  /* 0x00004004050085a7 */ /* 0x000ea4000800007f */
[----:B--2---:R-:W-:Y:S05]  /*a660*/  @!P0 BRA `(.L_x_50) ;  /* 0xfffffffc00ec8947 */ /* 0x004fea000383ffff */
[----:B------:R-:W-:Y:S05]  /*a670*/  BRA `(.L_x_234) ;  /* 0xffffff8400207947 */ /* 0x000fea000383ffff */
.L_x_61:
[----:B-1----:R1:W2:Y:S02]  /*a680*/  SYNCS.PHASECHK.TRANS64.TRYWAIT P2, [R4+URZ+0x40], R5 ;  /* 0x00004005040075a7 */ /* 0x0022a4000804017f */
[----:B--2---:R-:W-:Y:S05]  /*a690*/  @!P2 NANOSLEEP.SYNCS 0x989680 ;  /* 0x009896800000a95d */ /* 0x004fea0003900000 */
[----:B------:R-:W2:Y:S02]  /*a6a0*/  @!P2 SYNCS.PHASECHK.TRANS64 P2, [R4+URZ+0x40], R5 ;  /* 0x000040050400a5a7 */ /* 0x000ea4000804007f */
[----:B--2---:R-:W-:Y:S05]  /*a6b0*/  @!P2 BRA `(.L_x_61) ;  /* 0xfffffffc00f0a947 */ /* 0x004fea000383ffff */
[----:B------:R-:W-:Y:S05]  /*a6c0*/  BRA `(.L_x_235) ;  /* 0xffffff8c00807947 */ /* 0x000fea000383ffff */
.L_x_72:
[----:B-1----:R1:W2:Y:S02]  /*a6d0*/  SYNCS.PHASECHK.TRANS64.TRYWAIT P2, [R4+URZ+0x40], R5 ;  /* 0x00004005040075a7 */ /* 0x0022a4000804017f */
[----:B--2---:R-:W-:Y:S05]  /*a6e0*/  @!P2 NANOSLEEP.SYNCS 0x989680 ;  /* 0x009896800000a95d */ /* 0x004fea0003900000 */
[----:B------:R-:W2:Y:S02]  /*a6f0*/  @!P2 SYNCS.PHASECHK.TRANS64 P2, [R4+URZ+0x40], R5 ;  /* 0x000040050400a5a7 */ /* 0x000ea4000804007f */
[----:B--2---:R-:W-:Y:S05]  /*a700*/  @!P2 BRA `(.L_x_72) ;  /* 0xfffffffc00f0a947 */ /* 0x004fea000383ffff */
[----:B------:R-:W-:Y:S05]  /*a710*/  BRA `(.L_x_236) ;  /* 0xffffff94007c7947 */ /* 0x000fea000383ffff */
.L_x_83:
[----:B-1----:R1:W2:Y:S02]  /*a720*/  SYNCS.PHASECHK.TRANS64.TRYWAIT P2, [R5+URZ+0x40], R4 ;  /* 0x00004004050075a7 */ /* 0x0022a4000804017f */
[----:B--2---:R-:W-:Y:S05]  /*a730*/  @!P2 NANOSLEEP.SYNCS 0x989680 ;  /* 0x009896800000a95d */ /* 0x004fea0003900000 */
[----:B------:R-:W2:Y:S02]  /*a740*/  @!P2 SYNCS.PHASECHK.TRANS64 P2, [R5+URZ+0x40], R4 ;  /* 0x000040040500a5a7 */ /* 0x000ea4000804007f */
[----:B--2---:R-:W-:Y:S05]  /*a750*/  @!P2 BRA `(.L_x_83) ;  /* 0xfffffffc00f0a947 */ /* 0x004fea000383ffff */
[----:B------:R-:W-:Y:S05]  /*a760*/  BRA `(.L_x_237) ;  /* 0xffffff9c007c7947 */ /* 0x000fea000383ffff */
.L_x_94:
[----:B-1----:R1:W2:Y:S02]  /*a770*/  SYNCS.PHASECHK.TRANS64.TRYWAIT P2, [R4+URZ+0x40], R5 ;  /* 0x00004005040075a7 */ /* 0x0022a4000804017f */
[----:B--2---:R-:W-:Y:S05]  /*a780*/  @!P2 NANOSLEEP.SYNCS 0x989680 ;  /* 0x009896800000a95d */ /* 0x004fea0003900000 */
[----:B------:R-:W2:Y:S02]  /*a790*/  @!P2 SYNCS.PHASECHK.TRANS64 P2, [R4+URZ+0x40], R5 ;  /* 0x000040050400a5a7 */ /* 0x000ea4000804007f */
[----:B--2---:R-:W-:Y:S05]  /*a7a0*/  @!P2 BRA `(.L_x_94) ;  /* 0xfffffffc00f0a947 */ /* 0x004fea000383ffff */
[----:B------:R-:W-:Y:S05]  /*a7b0*/  BRA `(.L_x_238) ;  /* 0xffffffa4007c7947 */ /* 0x000fea000383ffff */
.L_x_105:
[----:B-1----:R1:W2:Y:S02]  /*a7c0*/  SYNCS.PHASECHK.TRANS64.TRYWAIT P2, [R4+URZ+0x40], R5 ;  /* 0x00004005040075a7 */ /* 0x0022a4000804017f */
[----:B--2---:R-:W-:Y:S05]  /*a7d0*/  @!P2 NANOSLEEP.SYNCS 0x989680 ;  /* 0x009896800000a95d */ /* 0x004fea0003900000 */
[----:B------:R-:W2:Y:S02]  /*a7e0*/  @!P2 SYNCS.PHASECHK.TRANS64 P2, [R4+URZ+0x40], R5 ;  /* 0x000040050400a5a7 */ /* 0x000ea4000804007f */
[----:B--2---:R-:W-:Y:S05]  /*a7f0*/  @!P2 BRA `(.L_x_105) ;  /* 0xfffffffc00f0a947 */ /* 0x004fea000383ffff */
[----:B------:R-:W-:Y:S05]  /*a800*/  BRA `(.L_x_239) ;  /* 0xffffffac00747947 */ /* 0x000fea000383ffff */
.L_x_116:
[----:B-1----:R1:W2:Y:S02]  /*a810*/  SYNCS.PHASECHK.TRANS64.TRYWAIT P2, [R4+URZ+0x40], R5 ;  /* 0x00004005040075a7 */ /* 0x0022a4000804017f */
[----:B--2---:R-:W-:Y:S05]  /*a820*/  @!P2 NANOSLEEP.SYNCS 0x989680 ;  /* 0x009896800000a95d */ /* 0x004fea0003900000 */
[----:B------:R-:W2:Y:S02]  /*a830*/  @!P2 SYNCS.PHASECHK.TRANS64 P2, [R4+URZ+0x40], R5 ;  /* 0x000040050400a5a7 */ /* 0x000ea4000804007f */
[----:B--2---:R-:W-:Y:S05]  /*a840*/  @!P2 BRA `(.L_x_116) ;  /* 0xfffffffc00f0a947 */ /* 0x004fea000383ffff */
[----:B------:R-:W-:Y:S05]  /*a850*/  BRA `(.L_x_240) ;  /* 0xffffffb4006c7947 */ /* 0x000fea000383ffff */
.L_x_127:
[----:B-1----:R1:W2:Y:S02]  /*a860*/  SYNCS.PHASECHK.TRANS64.TRYWAIT P2, [R5+URZ+0x40], R40 ;  /* 0x00004028050075a7 */ /* 0x0022a4000804017f */
[----:B--2---:R-:W-:Y:S05]  /*a870*/  @!P2 NANOSLEEP.SYNCS 0x989680 ;  /* 0x009896800000a95d */ /* 0x004fea0003900000 */
[----:B------:R-:W2:Y:S02]  /*a880*/  @!P2 SYNCS.PHASECHK.TRANS64 P2, [R5+URZ+0x40], R40 ;  /* 0x000040280500a5a7 */ /* 0x000ea4000804007f */
[----:B--2---:R-:W-:Y:S05]  /*a890*/  @!P2 BRA `(.L_x_127) ;  /* 0xfffffffc00f0a947 */ /* 0x004fea000383ffff */
[----:B------:R-:W-:Y:S05]  /*a8a0*/  BRA `(.L_x_241) ;  /* 0xffffffbc00587947 */ /* 0x000fea000383ffff */
.L_x_147:
[----:B-1----:R-:W-:-:S04]  /*a8b0*/  MOV R3, UR4 ;  /* 0x0000000400037c02 */ /* 0x002fc80008000f00 */
[----:B------:R1:W2:Y:S03]  /*a8c0*/  SYNCS.PHASECHK.TRANS64.TRYWAIT P0, [R3+URZ+0x88], R0 ;  /* 0x00008800030075a7 */ /* 0x0002a6000800017f */
[----:B--2---:R-:W-:Y:S05]  /*a8d0*/  @!P0 NANOSLEEP.SYNCS 0x989680 ;  /* 0x009896800000895d */ /* 0x004fea0003900000 */
[----:B------:R-:W2:Y:S02]  /*a8e0*/  @!P0 SYNCS.PHASECHK.TRANS64 P0, [R3+URZ+0x88], R0 ;  /* 0x00008800030085a7 */ /* 0x000ea4000800007f */
[----:B--2---:R-:W-:Y:S05]  /*a8f0*/  @!P0 BRA `(.L_x_147) ;  /* 0xfffffffc00ec8947 */ /* 0x004fea000383ffff */
[----:B------:R-:W-:Y:S05]  /*a900*/  BRA `(.L_x_146) ;  /* 0xffffffd400347947 */ /* 0x000fea000383ffff */
.L_x_156:
[----:B-1----:R-:W-:-:S04]  /*a910*/  IMAD.U32 R5, RZ, RZ, UR13 ;  /* 0x0000000dff057e24 */ /* 0x002fc8000f8e00ff */
[----:B------:R1:W2:Y:S03]  /*a920*/  SYNCS.PHASECHK.TRANS64.TRYWAIT P1, [R5+URZ+0x60], R4 ;  /* 0x00006004050075a7 */ /* 0x0002a6000802017f */
[----:B--2---:R-:W-:Y:S05]  /*a930*/  @!P1 NANOSLEEP.SYNCS 0x989680 ;  /* 0x009896800000995d */ /* 0x004fea0003900000 */
[----:B------:R-:W2:Y:S02]  /*a940*/  @!P1 SYNCS.PHASECHK.TRANS64 P1, [R5+URZ+0x60], R4 ;  /* 0x00006004050095a7 */ /* 0x000ea4000802007f */
[----:B--2---:R-:W-:Y:S05]  /*a950*/  @!P1 BRA `(.L_x_156) ;  /* 0xfffffffc00ec9947 */ /* 0x004fea000383ffff */
[----:B------:R-:W-:Y:S05]  /*a960*/  BRA `(.L_x_242) ;  /* 0xffffffd8001c7947 */ /* 0x000fea000383ffff */
.L_x_162:
[----:B-12---:R-:W-:-:S04]  /*a970*/  IMAD.U32 R5, RZ, RZ, UR13 ;  /* 0x0000000dff057e24 */ /* 0x006fc8000f8e00ff */
[----:B------:R1:W2:Y:S03]  /*a980*/  SYNCS.PHASECHK.TRANS64.TRYWAIT P1, [R5+URZ+0x68], R4 ;  /* 0x00006804050075a7 */ /* 0x0002a6000802017f */
[----:B--2---:R-:W-:Y:S05]  /*a990*/  @!P1 NANOSLEEP.SYNCS 0x989680 ;  /* 0x009896800000995d */ /* 0x004fea0003900000 */
[----:B------:R-:W2:Y:S02]  /*a9a0*/  @!P1 SYNCS.PHASECHK.TRANS64 P1, [R5+URZ+0x68], R4 ;  /* 0x00006804050095a7 */ /* 0x000ea4000802007f */
[----:B--2---:R-:W-:Y:S05]  /*a9b0*/  @!P1 BRA `(.L_x_162) ;  /* 0xfffffffc00ec9947 */ /* 0x004fea000383ffff */
[----:B------:R-:W-:Y:S05]  /*a9c0*/  BRA `(.L_x_243) ;  /* 0xffffffd800647947 */ /* 0x000fea000383ffff */
.L_x_168:
[----:B-123--:R-:W-:-:S04]  /*a9d0*/  MOV R5, UR13 ;  /* 0x0000000d00057c02 */ /* 0x00efc80008000f00 */
[----:B------:R1:W2:Y:S03]  /*a9e0*/  SYNCS.PHASECHK.TRANS64.TRYWAIT P1, [R5+URZ+0x70], R4 ;  /* 0x00007004050075a7 */ /* 0x0002a6000802017f */
[----:B--2---:R-:W-:Y:S05]  /*a9f0*/  @!P1 NANOSLEEP.SYNCS 0x989680 ;  /* 0x009896800000995d */ /* 0x004fea0003900000 */
[----:B------:R-:W2:Y:S02]  /*aa00*/  @!P1 SYNCS.PHASECHK.TRANS64 P1, [R5+URZ+0x70], R4 ;  /* 0x00007004050095a7 */ /* 0x000ea4000802007f */
[----:B--2---:R-:W-:Y:S05]  /*aa10*/  @!P1 BRA `(.L_x_168) ;  /* 0xfffffffc00ec9947 */ /* 0x004fea000383ffff */
[----:B------:R-:W-:Y:S05]  /*aa20*/  BRA `(.L_x_244) ;  /* 0xffffffd800b47947 */ /* 0x000fea000383ffff */
.L_x_174:
[----:B-1234-:R-:W-:-:S04]  /*aa30*/  IMAD.U32 R5, RZ, RZ, UR13 ;  /* 0x0000000dff057e24 */ /* 0x01efc8000f8e00ff */
[----:B------:R1:W2:Y:S03]  /*aa40*/  SYNCS.PHASECHK.TRANS64.TRYWAIT P1, [R5+URZ+0x78], R4 ;  /* 0x00007804050075a7 */ /* 0x0002a6000802017f */
[----:B--2---:R-:W-:Y:S05]  /*aa50*/  @!P1 NANOSLEEP.SYNCS 0x989680 ;  /* 0x009896800000995d */ /* 0x004fea0003900000 */
[----:B------:R-:W2:Y:S02]  /*aa60*/  @!P1 SYNCS.PHASECHK.TRANS64 P1, [R5+URZ+0x78], R4 ;  /* 0x00007804050095a7 */ /* 0x000ea4000802007f */
[----:B--2---:R-:W-:Y:S05]  /*aa70*/  @!P1 BRA `(.L_x_174) ;  /* 0xfffffffc00ec9947 */ /* 0x004fea000383ffff */
[----:B------:R-:W-:Y:S05]  /*aa80*/  BRA `(.L_x_245) ;  /* 0xffffffdc00047947 */ /* 0x000fea000383ffff */
.L_x_180:
[----:B-1234-:R-:W-:-:S04]  /*aa90*/  IMAD.U32 R5, RZ, RZ, UR13 ;  /* 0x0000000dff057e24 */ /* 0x01efc8000f8e00ff */
[----:B------:R1:W2:Y:S03]  /*aaa0*/  SYNCS.PHASECHK.TRANS64.TRYWAIT P1, [R5+URZ+0x60], R4 ;  /* 0x00006004050075a7 */ /* 0x0002a6000802017f */
[----:B--2---:R-:W-:Y:S05]  /*aab0*/  @!P1 NANOSLEEP.SYNCS 0x989680 ;  /* 0x009896800000995d */ /* 0x004fea0003900000 */
[----:B------:R-:W2:Y:S02]  /*aac0*/  @!P1 SYNCS.PHASECHK.TRANS64 P1, [R5+URZ+0x60], R4 ;  /* 0x00006004050095a7 */ /* 0x000ea4000802007f */
[----:B--2---:R-:W-:Y:S05]  /*aad0*/  @!P1 BRA `(.L_x_180) ;  /* 0xfffffffc00ec9947 */ /* 0x004fea000383ffff */
[----:B------:R-:W-:Y:S05]  /*aae0*/  BRA `(.L_x_246) ;  /* 0xffffffdc00587947 */ /* 0x000fea000383ffff */
.L_x_186:
[----:B-1234-:R-:W-:-:S04]  /*aaf0*/  MOV R5, UR13 ;  /* 0x0000000d00057c02 */ /* 0x01efc80008000f00 */
[----:B------:R1:W2:Y:S03]  /*ab00*/  SYNCS.PHASECHK.TRANS64.TRYWAIT P1, [R5+URZ+0x68], R4 ;  /* 0x00006804050075a7 */ /* 0x0002a6000802017f */
[----:B--2---:R-:W-:Y:S05]  /*ab10*/  @!P1 NANOSLEEP.SYNCS 0x989680 ;  /* 0x009896800000995d */ /* 0x004fea0003900000 */
[----:B------:R-:W2:Y:S02]  /*ab20*/  @!P1 SYNCS.PHASECHK.TRANS64 P1, [R5+URZ+0x68], R4 ;  /* 0x00006804050095a7 */ /* 0x000ea4000802007f */
[----:B--2---:R-:W-:Y:S05]  /*ab30*/  @!P1 BRA `(.L_x_186) ;  /* 0xfffffffc00ec9947 */ /* 0x004fea000383ffff */
[----:B------:R-:W-:Y:S05]  /*ab40*/  BRA `(.L_x_247) ;  /* 0xffffffdc009c7947 */ /* 0x000fea000383ffff */
.L_x_192:
[----:B-1234-:R-:W-:-:S04]  /*ab50*/  IMAD.U32 R5, RZ, RZ, UR13 ;  /* 0x0000000dff057e24 */ /* 0x01efc8000f8e00ff */
[----:B------:R1:W2:Y:S03]  /*ab60*/  SYNCS.PHASECHK.TRANS64.TRYWAIT P1, [R5+URZ+0x70], R4 ;  /* 0x00007004050075a7 */ /* 0x0002a6000802017f */
[----:B--2---:R-:W-:Y:S05]  /*ab70*/  @!P1 NANOSLEEP.SYNCS 0x989680 ;  /* 0x009896800000995d */ /* 0x004fea0003900000 */
[----:B------:R-:W2:Y:S02]  /*ab80*/  @!P1 SYNCS.PHASECHK.TRANS64 P1, [R5+URZ+0x70], R4 ;  /* 0x00007004050095a7 */ /* 0x000ea4000802007f */
[----:B--2---:R-:W-:Y:S05]  /*ab90*/  @!P1 BRA `(.L_x_192) ;  /* 0xfffffffc00ec9947 */ /* 0x004fea000383ffff */
[----:B------:R-:W-:Y:S05]  /*aba0*/  BRA `(.L_x_248) ;  /* 0xffffffdc00e07947 */ /* 0x000fea000383ffff */
.L_x_198:
[----:B-1234-:R-:W-:-:S04]  /*abb0*/  IMAD.U32 R5, RZ, RZ, UR13 ;  /* 0x0000000dff057e24 */ /* 0x01efc8000f8e00ff */
[----:B------:R1:W2:Y:S03]  /*abc0*/  SYNCS.PHASECHK.TRANS64.TRYWAIT P1, [R5+URZ+0x78], R4 ;  /* 0x00007804050075a7 */ /* 0x0002a6000802017f */
[----:B--2---:R-:W-:Y:S05]  /*abd0*/  @!P1 NANOSLEEP.SYNCS 0x989680 ;  /* 0x009896800000995d */ /* 0x004fea0003900000 */
[----:B------:R-:W2:Y:S02]  /*abe0*/  @!P1 SYNCS.PHASECHK.TRANS64 P1, [R5+URZ+0x78], R4 ;  /* 0x00007804050095a7 */ /* 0x000ea4000802007f */
[----:B--2---:R-:W-:Y:S05]  /*abf0*/  @!P1 BRA `(.L_x_198) ;  /* 0xfffffffc00ec9947 */ /* 0x004fea000383ffff */
[----:B------:R-:W-:Y:S05]  /*ac00*/  BRA `(.L_x_249) ;  /* 0xffffffe000247947 */ /* 0x000fea000383ffff */
.L_x_208:
[----:B------:R1:W1:Y:S02]  /*ac10*/  SYNCS.PHASECHK.TRANS64.TRYWAIT P0, [R0+URZ+0x60], R3 ;  /* 0x00006003000075a7 */ /* 0x000264000800017f */
[----:B-1----:R-:W-:Y:S05]  /*ac20*/  @!P0 NANOSLEEP.SYNCS 0x989680 ;  /* 0x009896800000895d */ /* 0x002fea0003900000 */
[----:B------:R-:W1:Y:S02]  /*ac30*/  @!P0 SYNCS.PHASECHK.TRANS64 P0, [R0+URZ+0x60], R3 ;  /* 0x00006003000085a7 */ /* 0x000e64000800007f */
[----:B-1----:R-:W-:Y:S05]  /*ac40*/  @!P0 BRA `(.L_x_208) ;  /* 0xfffffffc00f08947 */ /* 0x002fea000383ffff */
[----:B------:R-:W-:Y:S05]  /*ac50*/  BRA `(.L_x_250) ;  /* 0xffffffe800147947 */ /* 0x000fea000383ffff */
.L_x_210:
[----:B------:R1:W1:Y:S02]  /*ac60*/  SYNCS.PHASECHK.TRANS64.TRYWAIT P0, [R0+URZ+0x68], R3 ;  /* 0x00006803000075a7 */ /* 0x000264000800017f */
[----:B-1----:R-:W-:Y:S05]  /*ac70*/  @!P0 NANOSLEEP.SYNCS 0x989680 ;  /* 0x009896800000895d */ /* 0x002fea0003900000 */
[----:B------:R-:W1:Y:S02]  /*ac80*/  @!P0 SYNCS.PHASECHK.TRANS64 P0, [R0+URZ+0x68], R3 ;  /* 0x00006803000085a7 */ /* 0x000e64000800007f */
[----:B-1----:R-:W-:Y:S05]  /*ac90*/  @!P0 BRA `(.L_x_210) ;  /* 0xfffffffc00f08947 */ /* 0x002fea000383ffff */
[----:B------:R-:W-:Y:S05]  /*aca0*/  BRA `(.L_x_251) ;  /* 0xffffffe800107947 */ /* 0x000fea000383ffff */
.L_x_212:
[----:B------:R1:W1:Y:S02]  /*acb0*/  SYNCS.PHASECHK.TRANS64.TRYWAIT P0, [R0+URZ+0x70], R3 ;  /* 0x00007003000075a7 */ /* 0x000264000800017f */
[----:B-1----:R-:W-:Y:S05]  /*acc0*/  @!P0 NANOSLEEP.SYNCS 0x989680 ;  /* 0x009896800000895d */ /* 0x002fea0003900000 */
[----:B------:R-:W1:Y:S02]  /*acd0*/  @!P0 SYNCS.PHASECHK.TRANS64 P0, [R0+URZ+0x70], R3 ;  /* 0x00007003000085a7 */ /* 0x000e64000800007f */
[----:B-1----:R-:W-:Y:S05]  /*ace0*/  @!P0 BRA `(.L_x_212) ;  /* 0xfffffffc00f08947 */ /* 0x002fea000383ffff */
[----:B------:R-:W-:Y:S05]  /*acf0*/  BRA `(.L_x_252) ;  /* 0xffffffe8000c7947 */ /* 0x000fea000383ffff */
.L_x_216:
[----:B------:R-:W-:Y:S01]  /*ad00*/  BSSY B1, `(.L_x_253) ;  /* 0x0000006000017945 */ /* 0x000fe20003800000 */
[----:B------:R-:W-:-:S07]  /*ad10*/  MOV R15, 0xffffffff ;  /* 0xffffffff000f7802 */ /* 0x000fce0000000f00 */
[----:B------:R-:W-:Y:S05]  /*ad20*/  WARPSYNC.COLLECTIVE R15, `(.L_x_254) ;  /* 0x000000000f0c7348 */ /* 0x000fea0003c00000 */
[----:B------:R-:W-:Y:S02]  /*ad30*/  ELECT P6, UR62, PT ;  /* 0x00000000003e782f */ /* 0x000fe400038c0000 */
[----:B------:R-:W-:Y:S01]  /*ad40*/  MOV R14, UR62 ;  /* 0x0000003e000e7c02 */ /* 0x000fe20008000f00 */
[----:B------:R-:W-:Y:S10]  /*ad50*/  ENDCOLLECTIVE ;  /* 0x000000000000791b */ /* 0x000ff40003800000 */
.L_x_254:
[----:B------:R-:W-:Y:S05]  /*ad60*/  BSYNC B1 ;  /* 0x0000000000017941 */ /* 0x000fea0003800000 */
.L_x_253:
[----:B------:R-:W-:Y:S05]  /*ad70*/  BRA `(.L_x_255) ;  /* 0xffffffe800887947 */ /* 0x000fea000383ffff */
.L_x_219:
[----:B--2---:R2:W3:Y:S02]  /*ad80*/  SYNCS.PHASECHK.TRANS64.TRYWAIT P1, [R15+URZ+0x20], R8 ;  /* 0x000020080f0075a7 */ /* 0x0044e4000802017f */
[----:B---3--:R-:W-:Y:S05]  /*ad90*/  @!P1 NANOSLEEP.SYNCS 0x989680 ;  /* 0x009896800000995d */ /* 0x008fea0003900000 */
[----:B------:R-:W3:Y:S02]  /*ada0*/  @!P1 SYNCS.PHASECHK.TRANS64 P1, [R15+URZ+0x20], R8 ;  /* 0x000020080f0095a7 */ /* 0x000ee4000802007f */
[----:B---3--:R-:W-:Y:S05]  /*adb0*/  @!P1 BRA `(.L_x_219) ;  /* 0xfffffffc00f09947 */ /* 0x008fea000383ffff */
[----:B------:R-:W-:Y:S05]  /*adc0*/  BRA `(.L_x_256) ;  /* 0xffffffe800bc7947 */ /* 0x000fea000383ffff */
.L_x_228:
[----:B------:R-:W-:Y:S01]  /*add0*/  BSSY B0, `(.L_x_257) ;  /* 0x0000006000007945 */ /* 0x000fe20003800000 */
[----:B------:R-:W-:-:S07]  /*ade0*/  IMAD.MOV.U32 R15, RZ, RZ, -0x1 ;  /* 0xffffffffff0f7424 */ /* 0x000fce00078e00ff */
[----:B------:R-:W-:Y:S05]  /*adf0*/  WARPSYNC.COLLECTIVE R15, `(.L_x_258) ;  /* 0x000000000f0c7348 */ /* 0x000fea0003c00000 */
[----:B------:R-:W-:Y:S02]  /*ae00*/  ELECT P6, UR62, PT ;  /* 0x00000000003e782f */ /* 0x000fe400038c0000 */
[----:B------:R-:W-:Y:S01]  /*ae10*/  MOV R14, UR62 ;  /* 0x0000003e000e7c02 */ /* 0x000fe20008000f00 */
[----:B------:R-:W-:Y:S10]  /*ae20*/  ENDCOLLECTIVE ;  /* 0x000000000000791b */ /* 0x000ff40003800000 */
.L_x_258:
[----:B------:R-:W-:Y:S05]  /*ae30*/  BSYNC B0 ;  /* 0x0000000000007941 */ /* 0x000fea0003800000 */
.L_x_257:
[----:B------:R-:W-:Y:S05]  /*ae40*/  BRA `(.L_x_259) ;  /* 0xfffffff400187947 */ /* 0x000fea000383ffff */
.L_x_230:
[----:B-1----:R1:W2:Y:S02]  /*ae50*/  SYNCS.PHASECHK.TRANS64.TRYWAIT P0, [R7+URZ], R4 ;  /* 0x00000004070075a7 */ /* 0x0022a4000800017f */
[----:B--2---:R-:W-:Y:S05]  /*ae60*/  @!P0 NANOSLEEP.SYNCS 0x989680 ;  /* 0x009896800000895d */ /* 0x004fea0003900000 */
[----:B------:R-:W2:Y:S02]  /*ae70*/  @!P0 SYNCS.PHASECHK.TRANS64 P0, [R7+URZ], R4 ;  /* 0x00000004070085a7 */ /* 0x000ea4000800007f */
[----:B--2---:R-:W-:Y:S05]  /*ae80*/  @!P0 BRA `(.L_x_230) ;  /* 0xfffffffc00f08947 */ /* 0x004fea000383ffff */
[----:B------:R-:W-:Y:S05]  /*ae90*/  BRA `(.L_x_260) ;  /* 0xfffffff400547947 */ /* 0x000fea000383ffff */
.L_x_231:
[----:B-1----:R1:W2:Y:S02]  /*aea0*/  SYNCS.PHASECHK.TRANS64.TRYWAIT P0, [R6+URZ], R3 ;  /* 0x00000003060075a7 */ /* 0x0022a4000800017f */
[----:B--2---:R-:W-:Y:S05]  /*aeb0*/  @!P0 NANOSLEEP.SYNCS 0x989680 ;  /* 0x009896800000895d */ /* 0x004fea0003900000 */
[----:B------:R-:W2:Y:S02]  /*aec0*/  @!P0 SYNCS.PHASECHK.TRANS64 P0, [R6+URZ], R3 ;  /* 0x00000003060085a7 */ /* 0x000ea4000800007f */
[----:B--2---:R-:W-:Y:S05]  /*aed0*/  @!P0 BRA `(.L_x_231) ;  /* 0xfffffffc00f08947 */ /* 0x004fea000383ffff */
[----:B------:R-:W-:Y:S05]  /*aee0*/  BRA `(.L_x_261) ;  /* 0xfffffff400647947 */ /* 0x000fea000383ffff */
.L_x_232:
[----:B--2---:R2:W3:Y:S02]  /*aef0*/  SYNCS.PHASECHK.TRANS64.TRYWAIT P0, [R7+URZ], R4 ;  /* 0x00000004070075a7 */ /* 0x0044e4000800017f */
[----:B---3--:R-:W-:Y:S05]  /*af00*/  @!P0 NANOSLEEP.SYNCS 0x989680 ;  /* 0x009896800000895d */ /* 0x008fea0003900000 */
[----:B------:R-:W3:Y:S02]  /*af10*/  @!P0 SYNCS.PHASECHK.TRANS64 P0, [R7+URZ], R4 ;  /* 0x00000004070085a7 */ /* 0x000ee4000800007f */
[----:B---3--:R-:W-:Y:S05]  /*af20*/  @!P0 BRA `(.L_x_232) ;  /* 0xfffffffc00f08947 */ /* 0x008fea000383ffff */
[----:B------:R-:W-:Y:S05]  /*af30*/  BRA `(.L_x_262) ;  /* 0xfffffff4006c7947 */ /* 0x000fea000383ffff */
.L_x_263:
[----:B------:R-:W-:-:S00]  /*af40*/  BRA `(.L_x_263) ;  /* 0xfffffffc00fc7947 */ /* 0x000fc0000383ffff */
[----:B------:R-:W-:-:S00]  /*af50*/  NOP ;  /* 0x0000000000007918 */ /* 0x000fc00000000000 */
        /* <DEDUP_REMOVED lines=10> */
.L_x_264:


//--------------------- .nv.global.init           --------------------------
	.section	.nv.global.init,"aw",@progbits
.nv.global.init:
	.type		$str$22,@object
	.size		$str$22,($str$26 - $str$22)
$str$22:
        /*0000*/ 	.byte	0x6b, 0x5f, 0x74, 0x69, 0x6c, 0x65, 0x5f, 0x63, 0x6f, 0x75, 0x6e, 0x74, 0x20, 0x3e, 0x3d, 0x20
        /*0010*/ 	.byte	0x31, 0x00
	.type		$str$26,@object
	.size		$str$26,($str$27 - $str$26)
$str$26:
        /*0012*/ 	.byte	0x28, 0x61, 0x64, 0x64, 0x72, 0x65, 0x73, 0x73, 0x20, 0x26, 0x20, 0x6d, 0x61, 0x73, 0x6b, 0x29
        /*0022*/ 	.byte	0x20, 0x3d, 0x3d, 0x20, 0x30, 0x00
	.type		$str$27,@object
	.size		$str$27,($str$23 - $str$27)
$str$27:
        /*0028*/ 	.byte	0x2f, 0x74, 0x6d, 0x70, 0x2f, 0x63, 0x75, 0x74, 0x6c, 0x61, 0x73, 0x73, 0x5f, 0x73, 0x77, 0x65
        /*0038*/ 	.byte	0x65, 0x70, 0x5f, 0x73, 0x72, 0x63, 0x2f, 0x69, 0x6e, 0x63, 0x6c, 0x75, 0x64, 0x65, 0x2f, 0x63
        /*0048*/ 	.byte	0x75, 0x74, 0x65, 0x2f, 0x70, 0x6f, 0x69, 0x6e, 0x74, 0x65, 0x72, 0x5f, 0x66, 0x6c, 0x61, 0x67
        /*0058*/ 	.byte	0x67, 0x65, 0x64, 0x2e, 0x68, 0x70, 0x70, 0x00
	.type		$str$23,@object
	.size		$str$23,(__unnamed_2 - $str$23)
$str$23:
        /*0060*/ 	.byte	0x2f, 0x74, 0x6d, 0x70, 0x2f, 0x63, 0x75, 0x74, 0x6c, 0x61, 0x73, 0x73, 0x5f, 0x73, 0x77, 0x65
        /*0070*/ 	.byte	0x65, 0x70, 0x5f, 0x73, 0x72, 0x63, 0x2f, 0x69, 0x6e, 0x63, 0x6c, 0x75, 0x64, 0x65, 0x2f, 0x63
        /*0080*/ 	.byte	0x75, 0x74, 0x6c, 0x61, 0x73, 0x73, 0x2f, 0x67, 0x65, 0x6d, 0x6d, 0x2f, 0x63, 0x6f, 0x6c, 0x6c
        /*0090*/ 	.byte	0x65, 0x63, 0x74, 0x69, 0x76, 0x65, 0x2f, 0x73, 0x6d, 0x39, 0x30, 0x5f, 0x6d, 0x6d, 0x61, 0x5f
        /*00a0*/ 	.byte	0x74, 0x6d, 0x61, 0x5f, 0x67, 0x6d, 0x6d, 0x61, 0x5f, 0x73, 0x73, 0x5f, 0x77, 0x61, 0x72, 0x70
        /*00b0*/ 	.byte	0x73, 0x70, 0x65, 0x63, 0x69, 0x61, 0x6c, 0x69, 0x7a, 0x65, 0x64, 0x2e, 0x68, 0x70, 0x70, 0x00
	.type		__unnamed_2,@object
	.size		__unnamed_2,(__unnamed_1 - __unnamed_2)
__unnamed_2:
        /*00c0*/ 	.byte	0x61, 0x75, 0x74, 0x6f, 0x20, 0x63, 0x75, 0x74, 0x65, 0x3a, 0x3a, 0x61, 0x73, 0x5f, 0x70, 0x6f
        /* <DEDUP_REMOVED lines=27> */
        /*0280*/ 	.byte	0x3c, 0x34, 0x30, 0x39, 0x36, 0x3e, 0x3e, 0x3e, 0x3e, 0x3e, 0x5d, 0x00
	.type		__unnamed_1,@object
	.size		__unnamed_1,(.L_0 - __unnamed_1)
__unnamed_1:
        /* <DEDUP_REMOVED lines=181> */
        /*0ddc*/ 	.byte	0x74, 0x69, 0x74, 0x79, 0x5d, 0x00
.L_0:


//--------------------- .nv.shared._ZN7cutlass13device_kernelINS_4gemm6kernel13GemmUniversalIN4cute5tupleIJiiiiEEENS1_10collective13CollectiveMmaINS1_34MainloopSm90TmaGmmaWarpSpecializedILi4ENS5_IJNS4_1CILi1EEESB_SB_EEENS1_35KernelTmaWarpSpecializedCooperativeEEENS5_IJNSA_ILi128EEENSA_ILi256EEENSA_ILi64EEEEEENS_10bfloat16_tENS5_IJlSB_lEEESJ_SK_NS4_8TiledMMAINS4_8MMA_AtomIJNS4_4SM904GMMA28MMA_64x256x16_F32BF16BF16_SSILNSO_5MajorE0ELSQ_0ELNSO_7ScaleInE1ELSR_1EEEEEENS4_6LayoutINS5_IJNSA_ILi2EEESB_SB_EEENS5_IJSB_NSA_ILi0EEESX_EEEEENS5_IJNS4_10UnderscoreES10_S10_EEEEENS4_13SM90_TMA_LOADENS4_14ComposedLayoutINS4_7SwizzleILi3ELi4ELi3EEENS4_18smem_ptr_flag_bitsILi16EEENSU_INS5_IJNSA_ILi8EEESH_EEENS5_IJSH_SB_EEEEEEEvNS4_8identityES13_S1D_vS1E_EENS_8epilogue10collective18CollectiveEpilogueINS1G_22Sm90TmaWarpSpecializedILi4ELi2ELi16ELb1ELb0EEEJSI_NS5_IJSF_NSA_ILi32EEEEEESJ_SK_SJ_SK_NS1G_6fusion15FusionCallbacksIS1K_NS1N_23LinCombPerRowBiasEltActINS1G_6thread4ReLuESJ_fSJ_SJ_fLi8ELNS_15FloatRoundStyleE2EEESI_S1M_JEEES13_NS14_INS15_ILi2ELi4ELi3EEES18_NSU_INS5_IJS19_S1L_EEENS5_IJS1L_SB_EEEEEEENS4_17SM75_U32x4_LDSM_NENS4_14SM90_TMA_STOREES1Z_NS4_17SM90_U32x4_STSM_NENS4_9Copy_AtomIJS22_NS_6half_tEEEEvEEEvvEEEEvNT_6ParamsE --------------------------
	.section	.nv.shared._ZN7cutlass13device_kernelINS_4gemm6kernel13GemmUniversalIN4cute5tupleIJiiiiEEENS1_10collective13CollectiveMmaINS1_34MainloopSm90TmaGmmaWarpSpecializedILi4ENS5_IJNS4_1CILi1EEESB_SB_EEENS1_35KernelTmaWarpSpecializedCooperativeEEENS5_IJNSA_ILi128EEENSA_ILi256EEENSA_ILi64EEEEEENS_10bfloat16_tENS5_IJlSB_lEEESJ_SK_NS4_8TiledMMAINS4_8MMA_AtomIJNS4_4SM904GMMA28MMA_64x256x16_F32BF16BF16_SSILNSO_5MajorE0ELSQ_0ELNSO_7ScaleInE1ELSR_1EEEEEENS4_6LayoutINS5_IJNSA_ILi2EEESB_SB_EEENS5_IJSB_NSA_ILi0EEESX_EEEEENS5_IJNS4_10UnderscoreES10_S10_EEEEENS4_13SM90_TMA_LOADENS4_14ComposedLayoutINS4_7SwizzleILi3ELi4ELi3EEENS4_18smem_ptr_flag_bitsILi16EEENSU_INS5_IJNSA_ILi8EEESH_EEENS5_IJSH_SB_EEEEEEEvNS4_8identityES13_S1D_vS1E_EENS_8epilogue10collective18CollectiveEpilogueINS1G_22Sm90TmaWarpSpecializedILi4ELi2ELi16ELb1ELb0EEEJSI_NS5_IJSF_NSA_ILi32EEEEEESJ_SK_SJ_SK_NS1G_6fusion15FusionCallbacksIS1K_NS1N_23LinCombPerRowBiasEltActINS1G_6thread4ReLuESJ_fSJ_SJ_fLi8ELNS_15FloatRoundStyleE2EEESI_S1M_JEEES13_NS14_INS15_ILi2ELi4ELi3EEES18_NSU_INS5_IJS19_S1L_EEENS5_IJS1L_SB_EEEEEEENS4_17SM75_U32x4_LDSM_NENS4_14SM90_TMA_STOREES1Z_NS4_17SM90_U32x4_STSM_NENS4_9Copy_AtomIJS22_NS_6half_tEEEEvEEEvvEEEEvNT_6ParamsE,"aw",@nobits
	.sectionflags	@""
	.align	16
	.zero		1024


//--------------------- .nv.shared.reserved.0     --------------------------
	.section	.nv.shared.reserved.0,"aw",@nobits
	.weak		__nv_reservedSMEM_offset_0_alias
	.size		__nv_reservedSMEM_offset_0_alias, 0, 0
	.other		__nv_reservedSMEM_offset_0_alias,@"STO_CUDA_RESERVED_SHARED STV_DEFAULT"
__nv_reservedSMEM_offset_0_alias:
	.zero		0


//--------------------- .nv.global                --------------------------
	.section	.nv.global,"aw",@nobits
.nv.global:
	.type		_ZN39_INTERNAL_35594238_4_k_cu_1e46f6c5_26064cute1_E,@object
	.size		_ZN39_INTERNAL_35594238_4_k_cu_1e46f6c5_26064cute1_E,(_ZN39_INTERNAL_35594238_4_k_cu_1e46f6c5_26064cuda3std3__45__cpo6cbeginE - _ZN39_INTERNAL_35594238_4_k_cu_1e46f6c5_26064cute1_E)
_ZN39_INTERNAL_35594238_4_k_cu_1e46f6c5_26064cute1_E:
	.zero		1
	.type		_ZN39_INTERNAL_35594238_4_k_cu_1e46f6c5_26064cuda3std3__45__cpo6cbeginE,@object
	.size		_ZN39_INTERNAL_35594238_4_k_cu_1e46f6c5_26064cuda3std3__45__cpo6cbeginE,(_ZN39_INTERNAL_35594238_4_k_cu_1e46f6c5_26064cuda3std3__48in_placeE - _ZN39_INTERNAL_35594238_4_k_cu_1e46f6c5_26064cuda3std3__45__cpo6cbeginE)
_ZN39_INTERNAL_35594238_4_k_cu_1e46f6c5_26064cuda3std3__45__cpo6cbeginE:
	.zero		1
	.type		_ZN39_INTERNAL_35594238_4_k_cu_1e46f6c5_26064cuda3std3__48in_placeE,@object
	.size		_ZN39_INTERNAL_35594238_4_k_cu_1e46f6c5_26064cuda3std3__48in_placeE,(_ZN39_INTERNAL_35594238_4_k_cu_1e46f6c5_26064cuda3std6ranges3__45__cpo9iter_moveE - _ZN39_INTERNAL_35594238_4_k_cu_1e46f6c5_26064cuda3std3__48in_placeE)
_ZN39_INTERNAL_35594238_4_k_cu_1e46f6c5_26064cuda3std3__48in_placeE:
	.zero		1
	.type		_ZN39_INTERNAL_35594238_4_k_cu_1e46f6c5_26064cuda3std6ranges3__45__cpo9iter_moveE,@object
	.size		_ZN39_INTERNAL_35594238_4_k_cu_1e46f6c5_26064cuda3std6ranges3__45__cpo9iter_moveE,(_ZN39_INTERNAL_35594238_4_k_cu_1e46f6c5_26064cuda3std3__45__cpo5beginE - _ZN39_INTERNAL_35594238_4_k_cu_1e46f6c5_26064cuda3std6ranges3__45__cpo9iter_moveE)
_ZN39_INTERNAL_35594238_4_k_cu_1e46f6c5_26064cuda3std6ranges3__45__cpo9iter_moveE:
	.zero		1
	.type		_ZN39_INTERNAL_35594238_4_k_cu_1e46f6c5_26064cuda3std3__45__cpo5beginE,@object
	.size		_ZN39_INTERNAL_35594238_4_k_cu_1e46f6c5_26064cuda3std3__45__cpo5beginE,(_ZN39_INTERNAL_35594238_4_k_cu_1e46f6c5_26064cuda3std3__441_GLOBAL__N__35594238_4_k_cu_1e46f6c5_26066ignoreE - _ZN39_INTERNAL_35594238_4_k_cu_1e46f6c5_26064cuda3std3__45__cpo5beginE)
_ZN39_INTERNAL_35594238_4_k_cu_1e46f6c5_26064cuda3std3__45__cpo5beginE:
	.zero		1
	.type		_ZN39_INTERNAL_35594238_4_k_cu_1e46f6c5_26064cuda3std3__441_GLOBAL__N__35594238_4_k_cu_1e46f6c5_26066ignoreE,@object
	.size		_ZN39_INTERNAL_35594238_4_k_cu_1e46f6c5_26064cuda3std3__441_GLOBAL__N__35594238_4_k_cu_1e46f6c5_26066ignoreE,(_ZN39_INTERNAL_35594238_4_k_cu_1e46f6c5_26064cute7productE - _ZN39_INTERNAL_35594238_4_k_cu_1e46f6c5_26064cuda3std3__441_GLOBAL__N__35594238_4_k_cu_1e46f6c5_26066ignoreE)
_ZN39_INTERNAL_35594238_4_k_cu_1e46f6c5_26064cuda3std3__441_GLOBAL__N__35594238_4_k_cu_1e46f6c5_26066ignoreE:
	.zero		1
	.type		_ZN39_INTERNAL_35594238_4_k_cu_1e46f6c5_26064cute7productE,@object
	.size		_ZN39_INTERNAL_35594238_4_k_cu_1e46f6c5_26064cute7productE,(_ZN39_INTERNAL_35594238_4_k_cu_1e46f6c5_26064cuda3std3__45__cpo3endE - _ZN39_INTERNAL_35594238_4_k_cu_1e46f6c5_26064cute7productE)
_ZN39_INTERNAL_35594238_4_k_cu_1e46f6c5_26064cute7productE:
	.zero		1
	.type		_ZN39_INTERNAL_35594238_4_k_cu_1e46f6c5_26064cuda3std3__45__cpo3endE,@object
	.size		_ZN39_INTERNAL_35594238_4_k_cu_1e46f6c5_26064cuda3std3__45__cpo3endE,(_ZN39_INTERNAL_35594238_4_k_cu_1e46f6c5_26064cuda3std3__419piecewise_constructE - _ZN39_INTERNAL_35594238_4_k_cu_1e46f6c5_26064cuda3std3__45__cpo3endE)
_ZN39_INTERNAL_35594238_4_k_cu_1e46f6c5_26064cuda3std3__45__cpo3endE:
	.zero		1
	.type		_ZN39_INTERNAL_35594238_4_k_cu_1e46f6c5_26064cuda3std3__419piecewise_constructE,@object
	.size		_ZN39_INTERNAL_35594238_4_k_cu_1e46f6c5_26064cuda3std3__419piecewise_constructE,(_ZN39_INTERNAL_35594238_4_k_cu_1e46f6c5_26064cuda3std3__45__cpo4cendE - _ZN39_INTERNAL_35594238_4_k_cu_1e46f6c5_26064cuda3std3__419piecewise_constructE)
_ZN39_INTERNAL_35594238_4_k_cu_1e46f6c5_26064cuda3std3__419piecewise_constructE:
	.zero		1
	.type		_ZN39_INTERNAL_35594238_4_k_cu_1e46f6c5_26064cuda3std3__45__cpo4cendE,@object
	.size		_ZN39_INTERNAL_35594238_4_k_cu_1e46f6c5_26064cuda3std3__45__cpo4cendE,(_ZN39_INTERNAL_35594238_4_k_cu_1e46f6c5_26064cuda3std6ranges3__45__cpo4swapE - _ZN39_INTERNAL_35594238_4_k_cu_1e46f6c5_26064cuda3std3__45__cpo4cendE)
_ZN39_INTERNAL_35594238_4_k_cu_1e46f6c5_26064cuda3std3__45__cpo4cendE:
	.zero		1
	.type		_ZN39_INTERNAL_35594238_4_k_cu_1e46f6c5_26064cuda3std6ranges3__45__cpo4swapE,@object
	.size		_ZN39_INTERNAL_35594238_4_k_cu_1e46f6c5_26064cuda3std6ranges3__45__cpo4swapE,(.L_9 - _ZN39_INTERNAL_35594238_4_k_cu_1e46f6c5_26064cuda3std6ranges3__45__cpo4swapE)
_ZN39_INTERNAL_35594238_4_k_cu_1e46f6c5_26064cuda3std6ranges3__45__cpo4swapE:
	.zero		1
.L_9:


//--------------------- .nv.constant0._ZN7cutlass13device_kernelINS_4gemm6kernel13GemmUniversalIN4cute5tupleIJiiiiEEENS1_10collective13CollectiveMmaINS1_34MainloopSm90TmaGmmaWarpSpecializedILi4ENS5_IJNS4_1CILi1EEESB_SB_EEENS1_35KernelTmaWarpSpecializedCooperativeEEENS5_IJNSA_ILi128EEENSA_ILi256EEENSA_ILi64EEEEEENS_10bfloat16_tENS5_IJlSB_lEEESJ_SK_NS4_8TiledMMAINS4_8MMA_AtomIJNS4_4SM904GMMA28MMA_64x256x16_F32BF16BF16_SSILNSO_5MajorE0ELSQ_0ELNSO_7ScaleInE1ELSR_1EEEEEENS4_6LayoutINS5_IJNSA_ILi2EEESB_SB_EEENS5_IJSB_NSA_ILi0EEESX_EEEEENS5_IJNS4_10UnderscoreES10_S10_EEEEENS4_13SM90_TMA_LOADENS4_14ComposedLayoutINS4_7SwizzleILi3ELi4ELi3EEENS4_18smem_ptr_flag_bitsILi16EEENSU_INS5_IJNSA_ILi8EEESH_EEENS5_IJSH_SB_EEEEEEEvNS4_8identityES13_S1D_vS1E_EENS_8epilogue10collective18CollectiveEpilogueINS1G_22Sm90TmaWarpSpecializedILi4ELi2ELi16ELb1ELb0EEEJSI_NS5_IJSF_NSA_ILi32EEEEEESJ_SK_SJ_SK_NS1G_6fusion15FusionCallbacksIS1K_NS1N_23LinCombPerRowBiasEltActINS1G_6thread4ReLuESJ_fSJ_SJ_fLi8ELNS_15FloatRoundStyleE2EEESI_S1M_JEEES13_NS14_INS15_ILi2ELi4ELi3EEES18_NSU_INS5_IJS19_S1L_EEENS5_IJS1L_SB_EEEEEEENS4_17SM75_U32x4_LDSM_NENS4_14SM90_TMA_STOREES1Z_NS4_17SM90_U32x4_STSM_NENS4_9Copy_AtomIJS22_NS_6half_tEEEEvEEEvvEEEEvNT_6ParamsE --------------------------
	.section	.nv.constant0._ZN7cutlass13device_kernelINS_4gemm6kernel13GemmUniversalIN4cute5tupleIJiiiiEEENS1_10collective13CollectiveMmaINS1_34MainloopSm90TmaGmmaWarpSpecializedILi4ENS5_IJNS4_1CILi1EEESB_SB_EEENS1_35KernelTmaWarpSpecializedCooperativeEEENS5_IJNSA_ILi128EEENSA_ILi256EEENSA_ILi64EEEEEENS_10bfloat16_tENS5_IJlSB_lEEESJ_SK_NS4_8TiledMMAINS4_8MMA_AtomIJNS4_4SM904GMMA28MMA_64x256x16_F32BF16BF16_SSILNSO_5MajorE0ELSQ_0ELNSO_7ScaleInE1ELSR_1EEEEEENS4_6LayoutINS5_IJNSA_ILi2EEESB_SB_EEENS5_IJSB_NSA_ILi0EEESX_EEEEENS5_IJNS4_10UnderscoreES10_S10_EEEEENS4_13SM90_TMA_LOADENS4_14ComposedLayoutINS4_7SwizzleILi3ELi4ELi3EEENS4_18smem_ptr_flag_bitsILi16EEENSU_INS5_IJNSA_ILi8EEESH_EEENS5_IJSH_SB_EEEEEEEvNS4_8identityES13_S1D_vS1E_EENS_8epilogue10collective18CollectiveEpilogueINS1G_22Sm90TmaWarpSpecializedILi4ELi2ELi16ELb1ELb0EEEJSI_NS5_IJSF_NSA_ILi32EEEEEESJ_SK_SJ_SK_NS1G_6fusion15FusionCallbacksIS1K_NS1N_23LinCombPerRowBiasEltActINS1G_6thread4ReLuESJ_fSJ_SJ_fLi8ELNS_15FloatRoundStyleE2EEESI_S1M_JEEES13_NS14_INS15_ILi2ELi4ELi3EEES18_NSU_INS5_IJS19_S1L_EEENS5_IJS1L_SB_EEEEEEENS4_17SM75_U32x4_LDSM_NENS4_14SM90_TMA_STOREES1Z_NS4_17SM90_U32x4_STSM_NENS4_9Copy_AtomIJS22_NS_6half_tEEEEvEEEvvEEEEvNT_6ParamsE,"a",@progbits
	.sectionflags	@""
	.align	4
.nv.constant0._ZN7cutlass13device_kernelINS_4gemm6kernel13GemmUniversalIN4cute5tupleIJiiiiEEENS1_10collective13CollectiveMmaINS1_34MainloopSm90TmaGmmaWarpSpecializedILi4ENS5_IJNS4_1CILi1EEESB_SB_EEENS1_35KernelTmaWarpSpecializedCooperativeEEENS5_IJNSA_ILi128EEENSA_ILi256EEENSA_ILi64EEEEEENS_10bfloat16_tENS5_IJlSB_lEEESJ_SK_NS4_8TiledMMAINS4_8MMA_AtomIJNS4_4SM904GMMA28MMA_64x256x16_F32BF16BF16_SSILNSO_5MajorE0ELSQ_0ELNSO_7ScaleInE1ELSR_1EEEEEENS4_6LayoutINS5_IJNSA_ILi2EEESB_SB_EEENS5_IJSB_NSA_ILi0EEESX_EEEEENS5_IJNS4_10UnderscoreES10_S10_EEEEENS4_13SM90_TMA_LOADENS4_14ComposedLayoutINS4_7SwizzleILi3ELi4ELi3EEENS4_18smem_ptr_flag_bitsILi16EEENSU_INS5_IJNSA_ILi8EEESH_EEENS5_IJSH_SB_EEEEEEEvNS4_8identityES13_S1D_vS1E_EENS_8epilogue10collective18CollectiveEpilogueINS1G_22Sm90TmaWarpSpecializedILi4ELi2ELi16ELb1ELb0EEEJSI_NS5_IJSF_NSA_ILi32EEEEEESJ_SK_SJ_SK_NS1G_6fusion15FusionCallbacksIS1K_NS1N_23LinCombPerRowBiasEltActINS1G_6thread4ReLuESJ_fSJ_SJ_fLi8ELNS_15FloatRoundStyleE2EEESI_S1M_JEEES13_NS14_INS15_ILi2ELi4ELi3EEES18_NSU_INS5_IJS19_S1L_EEENS5_IJS1L_SB_EEEEEEENS4_17SM75_U32x4_LDSM_NENS4_14SM90_TMA_STOREES1Z_NS4_17SM90_U32x4_STSM_NENS4_9Copy_AtomIJS22_NS_6half_tEEEEvEEEvvEEEEvNT_6ParamsE:
	.zero		2432


//--------------------- SYMBOLS --------------------------

	.type		.nv.reservedSmem.offset0,@object
	.size		.nv.reservedSmem.offset0,0x4
	.type		__assertfail,@function
